//
// Generated by NVIDIA NVVM Compiler
//
// Compiler Build ID: CL-36424714
// Cuda compilation tools, release 13.0, V13.0.88
// Based on NVVM 20.0.0
//

.version 9.0
.target sm_100
.address_size 64

	// .globl	_Z40BATCH_BLOCK_SPARSE_MATMUL_CONDENSE_DIM_MPfPiS0_S_S_iiiiii
.extern .func __assertfail
(
	.param .b64 __assertfail_param_0,
	.param .b64 __assertfail_param_1,
	.param .b32 __assertfail_param_2,
	.param .b64 __assertfail_param_3,
	.param .b64 __assertfail_param_4
)
;
.global .align 1 .b8 __unnamed_1[117] = {118, 111, 105, 100, 32, 66, 65, 84, 67, 72, 95, 66, 76, 79, 67, 75, 95, 83, 80, 65, 82, 83, 69, 95, 77, 65, 84, 77, 85, 76, 95, 67, 79, 78, 68, 69, 78, 83, 69, 95, 68, 73, 77, 95, 77, 40, 102, 108, 111, 97, 116, 32, 42, 44, 32, 105, 110, 116, 32, 42, 44, 32, 105, 110, 116, 32, 42, 44, 32, 102, 108, 111, 97, 116, 32, 42, 44, 32, 102, 108, 111, 97, 116, 32, 42, 44, 32, 105, 110, 116, 44, 32, 105, 110, 116, 44, 32, 105, 110, 116, 44, 32, 105, 110, 116, 44, 32, 105, 110, 116, 44, 32, 105, 110, 116, 41};
// _ZZ40BATCH_BLOCK_SPARSE_MATMUL_CONDENSE_DIM_MPfPiS0_S_S_iiiiiiE6fShare has been demoted
// _ZZ40BATCH_BLOCK_SPARSE_MATMUL_CONDENSE_DIM_MPfPiS0_S_S_iiiiiiE7m_index has been demoted
.global .align 1 .b8 $str[21] = {98, 108, 111, 99, 107, 68, 105, 109, 46, 120, 32, 37, 32, 51, 50, 32, 61, 61, 32, 48};
.global .align 1 .b8 $str$1[27] = {47, 116, 109, 112, 47, 115, 97, 115, 115, 95, 99, 117, 95, 97, 117, 54, 115, 53, 99, 113, 54, 47, 107, 46, 99, 117};
.global .align 1 .b8 $str$2[26] = {66, 76, 79, 67, 75, 95, 83, 73, 90, 69, 95, 75, 32, 37, 32, 66, 76, 79, 67, 75, 95, 87, 61, 61, 48};
.global .align 1 .b8 $str$4[23] = {75, 32, 37, 32, 84, 72, 82, 69, 65, 68, 95, 83, 73, 90, 69, 95, 75, 32, 61, 61, 32, 48};

.visible .entry _Z40BATCH_BLOCK_SPARSE_MATMUL_CONDENSE_DIM_MPfPiS0_S_S_iiiiii(
	.param .u64 .ptr .align 1 _Z40BATCH_BLOCK_SPARSE_MATMUL_CONDENSE_DIM_MPfPiS0_S_S_iiiiii_param_0,
	.param .u64 .ptr .align 1 _Z40BATCH_BLOCK_SPARSE_MATMUL_CONDENSE_DIM_MPfPiS0_S_S_iiiiii_param_1,
	.param .u64 .ptr .align 1 _Z40BATCH_BLOCK_SPARSE_MATMUL_CONDENSE_DIM_MPfPiS0_S_S_iiiiii_param_2,
	.param .u64 .ptr .align 1 _Z40BATCH_BLOCK_SPARSE_MATMUL_CONDENSE_DIM_MPfPiS0_S_S_iiiiii_param_3,
	.param .u64 .ptr .align 1 _Z40BATCH_BLOCK_SPARSE_MATMUL_CONDENSE_DIM_MPfPiS0_S_S_iiiiii_param_4,
	.param .u32 _Z40BATCH_BLOCK_SPARSE_MATMUL_CONDENSE_DIM_MPfPiS0_S_S_iiiiii_param_5,
	.param .u32 _Z40BATCH_BLOCK_SPARSE_MATMUL_CONDENSE_DIM_MPfPiS0_S_S_iiiiii_param_6,
	.param .u32 _Z40BATCH_BLOCK_SPARSE_MATMUL_CONDENSE_DIM_MPfPiS0_S_S_iiiiii_param_7,
	.param .u32 _Z40BATCH_BLOCK_SPARSE_MATMUL_CONDENSE_DIM_MPfPiS0_S_S_iiiiii_param_8,
	.param .u32 _Z40BATCH_BLOCK_SPARSE_MATMUL_CONDENSE_DIM_MPfPiS0_S_S_iiiiii_param_9,
	.param .u32 _Z40BATCH_BLOCK_SPARSE_MATMUL_CONDENSE_DIM_MPfPiS0_S_S_iiiiii_param_10
)
{
	.reg .pred 	%p<12>;
	.reg .b32 	%r<154>;
	.reg .b32 	%f<459>;
	.reg .b64 	%rd<60>;
	// demoted variable
	.shared .align 4 .b8 _ZZ40BATCH_BLOCK_SPARSE_MATMUL_CONDENSE_DIM_MPfPiS0_S_S_iiiiiiE6fShare[16640];
	// demoted variable
	.shared .align 4 .b8 _ZZ40BATCH_BLOCK_SPARSE_MATMUL_CONDENSE_DIM_MPfPiS0_S_S_iiiiiiE7m_index[128];
	ld.param.u64 	%rd7, [_Z40BATCH_BLOCK_SPARSE_MATMUL_CONDENSE_DIM_MPfPiS0_S_S_iiiiii_param_0];
	ld.param.u64 	%rd8, [_Z40BATCH_BLOCK_SPARSE_MATMUL_CONDENSE_DIM_MPfPiS0_S_S_iiiiii_param_1];
	ld.param.u64 	%rd9, [_Z40BATCH_BLOCK_SPARSE_MATMUL_CONDENSE_DIM_MPfPiS0_S_S_iiiiii_param_2];
	ld.param.u32 	%r39, [_Z40BATCH_BLOCK_SPARSE_MATMUL_CONDENSE_DIM_MPfPiS0_S_S_iiiiii_param_9];
	ld.param.u32 	%r40, [_Z40BATCH_BLOCK_SPARSE_MATMUL_CONDENSE_DIM_MPfPiS0_S_S_iiiiii_param_10];
	cvta.to.global.u64 	%rd1, %rd9;
	cvta.to.global.u64 	%rd2, %rd8;
	mov.u32 	%r41, %ctaid.z;
	mul.lo.s32 	%r42, %r40, %r41;
	mul.wide.u32 	%rd10, %r42, 4;
	add.s64 	%rd3, %rd7, %rd10;
	mov.u32 	%r43, %ntid.x;
	and.b32  	%r44, %r43, 31;
	setp.eq.s32 	%p1, %r44, 0;
	@%p1 bra 	$L__BB0_2;
	mov.u64 	%rd11, $str;
	cvta.global.u64 	%rd12, %rd11;
	mov.u64 	%rd13, $str$1;
	cvta.global.u64 	%rd14, %rd13;
	mov.u64 	%rd15, __unnamed_1;
	cvta.global.u64 	%rd16, %rd15;
	{ // callseq 0, 0
	.param .b64 param0;
	st.param.b64 	[param0], %rd12;
	.param .b64 param1;
	st.param.b64 	[param1], %rd14;
	.param .b32 param2;
	st.param.b32 	[param2], 183;
	.param .b64 param3;
	st.param.b64 	[param3], %rd16;
	.param .b64 param4;
	st.param.b64 	[param4], 1;
	call.uni 
	__assertfail, 
	(
	param0, 
	param1, 
	param2, 
	param3, 
	param4
	);
	} // callseq 0
$L__BB0_2:
	rem.s32 	%r45, 64, %r39;
	setp.eq.s32 	%p2, %r45, 0;
	@%p2 bra 	$L__BB0_4;
	mov.u64 	%rd17, $str$2;
	cvta.global.u64 	%rd18, %rd17;
	mov.u64 	%rd19, $str$1;
	cvta.global.u64 	%rd20, %rd19;
	mov.u64 	%rd21, __unnamed_1;
	cvta.global.u64 	%rd22, %rd21;
	{ // callseq 1, 0
	.param .b64 param0;
	st.param.b64 	[param0], %rd18;
	.param .b64 param1;
	st.param.b64 	[param1], %rd20;
	.param .b32 param2;
	st.param.b32 	[param2], 184;
	.param .b64 param3;
	st.param.b64 	[param3], %rd22;
	.param .b64 param4;
	st.param.b64 	[param4], 1;
	call.uni 
	__assertfail, 
	(
	param0, 
	param1, 
	param2, 
	param3, 
	param4
	);
	} // callseq 1
$L__BB0_4:
	ld.param.u32 	%r141, [_Z40BATCH_BLOCK_SPARSE_MATMUL_CONDENSE_DIM_MPfPiS0_S_S_iiiiii_param_6];
	and.b32  	%r46, %r141, 63;
	setp.eq.s32 	%p3, %r46, 0;
	@%p3 bra 	$L__BB0_6;
	mov.u64 	%rd23, $str$4;
	cvta.global.u64 	%rd24, %rd23;
	mov.u64 	%rd25, $str$1;
	cvta.global.u64 	%rd26, %rd25;
	mov.u64 	%rd27, __unnamed_1;
	cvta.global.u64 	%rd28, %rd27;
	{ // callseq 2, 0
	.param .b64 param0;
	st.param.b64 	[param0], %rd24;
	.param .b64 param1;
	st.param.b64 	[param1], %rd26;
	.param .b32 param2;
	st.param.b32 	[param2], 187;
	.param .b64 param3;
	st.param.b64 	[param3], %rd28;
	.param .b64 param4;
	st.param.b64 	[param4], 1;
	call.uni 
	__assertfail, 
	(
	param0, 
	param1, 
	param2, 
	param3, 
	param4
	);
	} // callseq 2
$L__BB0_6:
	ld.param.u32 	%r146, [_Z40BATCH_BLOCK_SPARSE_MATMUL_CONDENSE_DIM_MPfPiS0_S_S_iiiiii_param_8];
	mov.u32 	%r1, %tid.x;
	mov.u32 	%r53, %ctaid.x;
	mov.u32 	%r2, %ctaid.y;
	and.b32  	%r3, %r1, 15;
	shr.u32 	%r4, %r1, 4;
	shl.b32 	%r54, %r1, 2;
	and.b32  	%r5, %r54, 60;
	mul.wide.u32 	%rd29, %r2, 4;
	add.s64 	%rd30, %rd2, %rd29;
	ld.global.u32 	%r55, [%rd30];
	mul.lo.s32 	%r6, %r55, %r146;
	shr.u32 	%r7, %r1, 3;
	and.b32  	%r56, %r1, 224;
	shl.b32 	%r57, %r1, 3;
	and.b32  	%r58, %r57, 120;
	shl.b32 	%r59, %r1, 9;
	and.b32  	%r60, %r59, 7680;
	shl.b32 	%r61, %r4, 2;
	or.b32  	%r62, %r60, %r61;
	add.s32 	%r47, %r58, %r62;
	and.b32  	%r63, %r7, 2;
	and.b32  	%r64, %r1, 1;
	or.b32  	%r65, %r63, %r64;
	shl.b32 	%r66, %r65, 4;
	and.b32  	%r67, %r57, 112;
	shl.b32 	%r68, %r1, 5;
	and.b32  	%r69, %r68, 7168;
	shr.u32 	%r70, %r56, 1;
	or.b32  	%r71, %r69, %r70;
	add.s32 	%r49, %r66, %r71;
	add.s32 	%r51, %r67, %r71;
	// begin inline asm
	mov.b32 %r47, %r47;
	// end inline asm
	// begin inline asm
	mov.b32 %r49, %r49;
	// end inline asm
	// begin inline asm
	mov.b32 %r51, %r51;
	// end inline asm
	shl.b32 	%r11, %r53, 5;
	add.s32 	%r12, %r55, %r11;
	ld.global.u32 	%r13, [%rd30+4];
	setp.le.s32 	%p4, %r13, %r12;
	@%p4 bra 	$L__BB0_20;
	add.s32 	%r72, %r12, 32;
	min.s32 	%r73, %r13, %r72;
	sub.s32 	%r14, %r73, %r12;
	setp.ge.u32 	%p5, %r1, %r14;
	@%p5 bra 	$L__BB0_9;
	add.s32 	%r74, %r12, %r1;
	mul.wide.u32 	%rd31, %r74, 4;
	add.s64 	%rd32, %rd1, %rd31;
	ld.global.u32 	%r75, [%rd32];
	mov.u32 	%r77, _ZZ40BATCH_BLOCK_SPARSE_MATMUL_CONDENSE_DIM_MPfPiS0_S_S_iiiiiiE7m_index;
	add.s32 	%r78, %r77, %r54;
	st.shared.u32 	[%r78], %r75;
$L__BB0_9:
	bar.sync 	0;
	setp.ge.u32 	%p6, %r4, %r14;
	mov.f32 	%f451, 0f00000000;
	mov.f32 	%f452, %f451;
	mov.f32 	%f453, %f451;
	mov.f32 	%f454, %f451;
	@%p6 bra 	$L__BB0_11;
	ld.param.u32 	%r147, [_Z40BATCH_BLOCK_SPARSE_MATMUL_CONDENSE_DIM_MPfPiS0_S_S_iiiiii_param_8];
	add.s32 	%r81, %r11, %r4;
	mad.lo.s32 	%r82, %r147, %r81, %r6;
	shl.b32 	%r83, %r82, 6;
	or.b32  	%r79, %r83, %r5;
	mov.b32 	%r80, 4;
	// begin inline asm
	{                       
	.reg .u32 lo,hi,of;     
	mul.lo.u32 of, %r79, %r80;  
	mov.b64    {lo,hi}, %rd3; 
	add.cc.u32  lo,lo,  of; 
	addc.u32    hi,hi,  0;  
	mov.b64 %rd33, {lo,hi};    
	}
	// end inline asm
	// begin inline asm
	ld.global.nc.v4.f32 {%f451,%f452,%f453,%f454}, [%rd33];
	// end inline asm
$L__BB0_11:
	add.s32 	%r15, %r4, 16;
	setp.ge.u32 	%p7, %r15, %r14;
	mov.f32 	%f455, 0f00000000;
	mov.f32 	%f456, %f455;
	mov.f32 	%f457, %f455;
	mov.f32 	%f458, %f455;
	@%p7 bra 	$L__BB0_13;
	ld.param.u32 	%r148, [_Z40BATCH_BLOCK_SPARSE_MATMUL_CONDENSE_DIM_MPfPiS0_S_S_iiiiii_param_8];
	add.s32 	%r86, %r15, %r11;
	mad.lo.s32 	%r87, %r148, %r86, %r6;
	shl.b32 	%r88, %r87, 6;
	or.b32  	%r84, %r88, %r5;
	mov.b32 	%r85, 4;
	// begin inline asm
	{                       
	.reg .u32 lo,hi,of;     
	mul.lo.u32 of, %r84, %r85;  
	mov.b64    {lo,hi}, %rd3; 
	add.cc.u32  lo,lo,  of; 
	addc.u32    hi,hi,  0;  
	mov.b64 %rd36, {lo,hi};    
	}
	// end inline asm
	// begin inline asm
	ld.global.nc.v4.f32 {%f455,%f456,%f457,%f458}, [%rd36];
	// end inline asm
$L__BB0_13:
	ld.param.u32 	%r143, [_Z40BATCH_BLOCK_SPARSE_MATMUL_CONDENSE_DIM_MPfPiS0_S_S_iiiiii_param_7];
	setp.lt.s32 	%p8, %r143, 32;
	@%p8 bra 	$L__BB0_20;
	ld.param.u32 	%r144, [_Z40BATCH_BLOCK_SPARSE_MATMUL_CONDENSE_DIM_MPfPiS0_S_S_iiiiii_param_7];
	shl.b32 	%r89, %r2, 6;
	add.s32 	%r90, %r89, %r7;
	and.b32  	%r92, %r54, 28;
	mov.u32 	%r93, _ZZ40BATCH_BLOCK_SPARSE_MATMUL_CONDENSE_DIM_MPfPiS0_S_S_iiiiiiE6fShare;
	add.s32 	%r16, %r93, %r47;
	shl.b32 	%r152, %r3, 1;
	add.s32 	%r18, %r93, %r49;
	add.s32 	%r19, %r93, %r51;
	shr.s32 	%r94, %r144, 31;
	shr.u32 	%r95, %r94, 27;
	add.s32 	%r96, %r144, %r95;
	shr.s32 	%r97, %r96, 5;
	neg.s32 	%r153, %r97;
	add.s32 	%r98, %r90, 32;
	mad.lo.s32 	%r151, %r144, %r98, %r92;
	mad.lo.s32 	%r150, %r144, %r90, %r92;
$L__BB0_15:
	ld.param.u32 	%r149, [_Z40BATCH_BLOCK_SPARSE_MATMUL_CONDENSE_DIM_MPfPiS0_S_S_iiiiii_param_8];
	ld.param.u32 	%r145, [_Z40BATCH_BLOCK_SPARSE_MATMUL_CONDENSE_DIM_MPfPiS0_S_S_iiiiii_param_7];
	ld.param.u32 	%r142, [_Z40BATCH_BLOCK_SPARSE_MATMUL_CONDENSE_DIM_MPfPiS0_S_S_iiiiii_param_6];
	ld.param.u32 	%r140, [_Z40BATCH_BLOCK_SPARSE_MATMUL_CONDENSE_DIM_MPfPiS0_S_S_iiiiii_param_5];
	ld.param.u64 	%rd59, [_Z40BATCH_BLOCK_SPARSE_MATMUL_CONDENSE_DIM_MPfPiS0_S_S_iiiiii_param_4];
	ld.param.u64 	%rd58, [_Z40BATCH_BLOCK_SPARSE_MATMUL_CONDENSE_DIM_MPfPiS0_S_S_iiiiii_param_3];
	cvta.to.global.u64 	%rd45, %rd59;
	mov.u32 	%r103, %ctaid.z;
	mul.lo.s32 	%r104, %r140, %r103;
	mul.lo.s32 	%r105, %r104, %r145;
	mul.wide.u32 	%rd46, %r105, 4;
	add.s64 	%rd4, %rd45, %rd46;
	shl.b32 	%r106, %r4, 8;
	mov.u32 	%r107, %tid.x;
	shl.b32 	%r108, %r107, 1;
	and.b32  	%r109, %r108, 30;
	or.b32  	%r110, %r106, %r109;
	shr.u32 	%r111, %r107, 2;
	and.b32  	%r112, %r111, 48;
	add.s32 	%r113, %r110, %r112;
	shl.b32 	%r114, %r113, 2;
	mov.u32 	%r115, _ZZ40BATCH_BLOCK_SPARSE_MATMUL_CONDENSE_DIM_MPfPiS0_S_S_iiiiiiE6fShare;
	add.s32 	%r27, %r115, %r114;
	mul.lo.s32 	%r28, %r149, %r145;
	shl.b32 	%r116, %r4, 2;
	mov.u32 	%r117, _ZZ40BATCH_BLOCK_SPARSE_MATMUL_CONDENSE_DIM_MPfPiS0_S_S_iiiiiiE7m_index;
	add.s32 	%r29, %r117, %r116;
	setp.ge.u32 	%p9, %r4, %r14;
	st.shared.f32 	[%r16], %f451;
	st.shared.f32 	[%r16+128], %f452;
	st.shared.f32 	[%r16+256], %f453;
	st.shared.f32 	[%r16+384], %f454;
	st.shared.f32 	[%r16+64], %f455;
	st.shared.f32 	[%r16+192], %f456;
	st.shared.f32 	[%r16+320], %f457;
	st.shared.f32 	[%r16+448], %f458;
	mul.lo.s32 	%r118, %r142, %r103;
	mul.lo.s32 	%r119, %r118, %r145;
	mul.wide.u32 	%rd47, %r119, 4;
	add.s64 	%rd43, %rd58, %rd47;
	mov.b32 	%r102, 4;
	// begin inline asm
	{                       
	.reg .u32 lo,hi,of;     
	mul.lo.u32 of, %r150, %r102;  
	mov.b64    {lo,hi}, %rd43; 
	add.cc.u32  lo,lo,  of; 
	addc.u32    hi,hi,  0;  
	mov.b64 %rd39, {lo,hi};    
	}
	// end inline asm
	// begin inline asm
	ld.global.nc.v4.f32 {%f43,%f44,%f45,%f46}, [%rd39];
	// end inline asm
	// begin inline asm
	{                       
	.reg .u32 lo,hi,of;     
	mul.lo.u32 of, %r151, %r102;  
	mov.b64    {lo,hi}, %rd43; 
	add.cc.u32  lo,lo,  of; 
	addc.u32    hi,hi,  0;  
	mov.b64 %rd42, {lo,hi};    
	}
	// end inline asm
	// begin inline asm
	ld.global.nc.v4.f32 {%f47,%f48,%f49,%f50}, [%rd42];
	// end inline asm
	and.b32  	%r120, %r116, 248;
	shl.b32 	%r121, %r107, 4;
	add.s32 	%r122, %r120, %r121;
	add.s32 	%r123, %r115, %r122;
	st.shared.f32 	[%r123+8320], %f43;
	st.shared.f32 	[%r123+8324], %f44;
	st.shared.f32 	[%r123+8328], %f45;
	st.shared.f32 	[%r123+8332], %f46;
	st.shared.f32 	[%r123+12480], %f47;
	st.shared.f32 	[%r123+12484], %f48;
	st.shared.f32 	[%r123+12488], %f49;
	st.shared.f32 	[%r123+12492], %f50;
	bar.sync 	0;
	ld.shared.v4.f32 	{%f51, %f52, %f53, %f54}, [%r18];
	ld.shared.v4.f32 	{%f55, %f56, %f57, %f58}, [%r18+64];
	ld.shared.v4.f32 	{%f59, %f60, %f61, %f62}, [%r19+8320];
	fma.rn.f32 	%f63, %f51, %f59, 0f00000000;
	fma.rn.f32 	%f64, %f51, %f60, 0f00000000;
	fma.rn.f32 	%f65, %f51, %f61, 0f00000000;
	fma.rn.f32 	%f66, %f51, %f62, 0f00000000;
	fma.rn.f32 	%f67, %f52, %f59, 0f00000000;
	fma.rn.f32 	%f68, %f52, %f60, 0f00000000;
	fma.rn.f32 	%f69, %f52, %f61, 0f00000000;
	fma.rn.f32 	%f70, %f52, %f62, 0f00000000;
	fma.rn.f32 	%f71, %f53, %f59, 0f00000000;
	fma.rn.f32 	%f72, %f53, %f60, 0f00000000;
	fma.rn.f32 	%f73, %f53, %f61, 0f00000000;
	fma.rn.f32 	%f74, %f53, %f62, 0f00000000;
	fma.rn.f32 	%f75, %f54, %f59, 0f00000000;
	fma.rn.f32 	%f76, %f54, %f60, 0f00000000;
	fma.rn.f32 	%f77, %f54, %f61, 0f00000000;
	fma.rn.f32 	%f78, %f54, %f62, 0f00000000;
	fma.rn.f32 	%f79, %f55, %f59, 0f00000000;
	fma.rn.f32 	%f80, %f55, %f60, 0f00000000;
	fma.rn.f32 	%f81, %f55, %f61, 0f00000000;
	fma.rn.f32 	%f82, %f55, %f62, 0f00000000;
	fma.rn.f32 	%f83, %f56, %f59, 0f00000000;
	fma.rn.f32 	%f84, %f56, %f60, 0f00000000;
	fma.rn.f32 	%f85, %f56, %f61, 0f00000000;
	fma.rn.f32 	%f86, %f56, %f62, 0f00000000;
	fma.rn.f32 	%f87, %f57, %f59, 0f00000000;
	fma.rn.f32 	%f88, %f57, %f60, 0f00000000;
	fma.rn.f32 	%f89, %f57, %f61, 0f00000000;
	fma.rn.f32 	%f90, %f57, %f62, 0f00000000;
	fma.rn.f32 	%f91, %f58, %f59, 0f00000000;
	fma.rn.f32 	%f92, %f58, %f60, 0f00000000;
	fma.rn.f32 	%f93, %f58, %f61, 0f00000000;
	fma.rn.f32 	%f94, %f58, %f62, 0f00000000;
	ld.shared.v4.f32 	{%f95, %f96, %f97, %f98}, [%r18+128];
	ld.shared.v4.f32 	{%f99, %f100, %f101, %f102}, [%r18+192];
	ld.shared.v4.f32 	{%f103, %f104, %f105, %f106}, [%r19+8448];
	fma.rn.f32 	%f107, %f95, %f103, %f63;
	fma.rn.f32 	%f108, %f95, %f104, %f64;
	fma.rn.f32 	%f109, %f95, %f105, %f65;
	fma.rn.f32 	%f110, %f95, %f106, %f66;
	fma.rn.f32 	%f111, %f96, %f103, %f67;
	fma.rn.f32 	%f112, %f96, %f104, %f68;
	fma.rn.f32 	%f113, %f96, %f105, %f69;
	fma.rn.f32 	%f114, %f96, %f106, %f70;
	fma.rn.f32 	%f115, %f97, %f103, %f71;
	fma.rn.f32 	%f116, %f97, %f104, %f72;
	fma.rn.f32 	%f117, %f97, %f105, %f73;
	fma.rn.f32 	%f118, %f97, %f106, %f74;
	fma.rn.f32 	%f119, %f98, %f103, %f75;
	fma.rn.f32 	%f120, %f98, %f104, %f76;
	fma.rn.f32 	%f121, %f98, %f105, %f77;
	fma.rn.f32 	%f122, %f98, %f106, %f78;
	fma.rn.f32 	%f123, %f99, %f103, %f79;
	fma.rn.f32 	%f124, %f99, %f104, %f80;
	fma.rn.f32 	%f125, %f99, %f105, %f81;
	fma.rn.f32 	%f126, %f99, %f106, %f82;
	fma.rn.f32 	%f127, %f100, %f103, %f83;
	fma.rn.f32 	%f128, %f100, %f104, %f84;
	fma.rn.f32 	%f129, %f100, %f105, %f85;
	fma.rn.f32 	%f130, %f100, %f106, %f86;
	fma.rn.f32 	%f131, %f101, %f103, %f87;
	fma.rn.f32 	%f132, %f101, %f104, %f88;
	fma.rn.f32 	%f133, %f101, %f105, %f89;
	fma.rn.f32 	%f134, %f101, %f106, %f90;
	fma.rn.f32 	%f135, %f102, %f103, %f91;
	fma.rn.f32 	%f136, %f102, %f104, %f92;
	fma.rn.f32 	%f137, %f102, %f105, %f93;
	fma.rn.f32 	%f138, %f102, %f106, %f94;
	ld.shared.v4.f32 	{%f139, %f140, %f141, %f142}, [%r18+256];
	ld.shared.v4.f32 	{%f143, %f144, %f145, %f146}, [%r18+320];
	ld.shared.v4.f32 	{%f147, %f148, %f149, %f150}, [%r19+8576];
	fma.rn.f32 	%f151, %f139, %f147, %f107;
	fma.rn.f32 	%f152, %f139, %f148, %f108;
	fma.rn.f32 	%f153, %f139, %f149, %f109;
	fma.rn.f32 	%f154, %f139, %f150, %f110;
	fma.rn.f32 	%f155, %f140, %f147, %f111;
	fma.rn.f32 	%f156, %f140, %f148, %f112;
	fma.rn.f32 	%f157, %f140, %f149, %f113;
	fma.rn.f32 	%f158, %f140, %f150, %f114;
	fma.rn.f32 	%f159, %f141, %f147, %f115;
	fma.rn.f32 	%f160, %f141, %f148, %f116;
	fma.rn.f32 	%f161, %f141, %f149, %f117;
	fma.rn.f32 	%f162, %f141, %f150, %f118;
	fma.rn.f32 	%f163, %f142, %f147, %f119;
	fma.rn.f32 	%f164, %f142, %f148, %f120;
	fma.rn.f32 	%f165, %f142, %f149, %f121;
	fma.rn.f32 	%f166, %f142, %f150, %f122;
	fma.rn.f32 	%f167, %f143, %f147, %f123;
	fma.rn.f32 	%f168, %f143, %f148, %f124;
	fma.rn.f32 	%f169, %f143, %f149, %f125;
	fma.rn.f32 	%f170, %f143, %f150, %f126;
	fma.rn.f32 	%f171, %f144, %f147, %f127;
	fma.rn.f32 	%f172, %f144, %f148, %f128;
	fma.rn.f32 	%f173, %f144, %f149, %f129;
	fma.rn.f32 	%f174, %f144, %f150, %f130;
	fma.rn.f32 	%f175, %f145, %f147, %f131;
	fma.rn.f32 	%f176, %f145, %f148, %f132;
	fma.rn.f32 	%f177, %f145, %f149, %f133;
	fma.rn.f32 	%f178, %f145, %f150, %f134;
	fma.rn.f32 	%f179, %f146, %f147, %f135;
	fma.rn.f32 	%f180, %f146, %f148, %f136;
	fma.rn.f32 	%f181, %f146, %f149, %f137;
	fma.rn.f32 	%f182, %f146, %f150, %f138;
	ld.shared.v4.f32 	{%f183, %f184, %f185, %f186}, [%r18+384];
	ld.shared.v4.f32 	{%f187, %f188, %f189, %f190}, [%r18+448];
	ld.shared.v4.f32 	{%f191, %f192, %f193, %f194}, [%r19+8704];
	fma.rn.f32 	%f195, %f183, %f191, %f151;
	fma.rn.f32 	%f196, %f183, %f192, %f152;
	fma.rn.f32 	%f197, %f183, %f193, %f153;
	fma.rn.f32 	%f198, %f183, %f194, %f154;
	fma.rn.f32 	%f199, %f184, %f191, %f155;
	fma.rn.f32 	%f200, %f184, %f192, %f156;
	fma.rn.f32 	%f201, %f184, %f193, %f157;
	fma.rn.f32 	%f202, %f184, %f194, %f158;
	fma.rn.f32 	%f203, %f185, %f191, %f159;
	fma.rn.f32 	%f204, %f185, %f192, %f160;
	fma.rn.f32 	%f205, %f185, %f193, %f161;
	fma.rn.f32 	%f206, %f185, %f194, %f162;
	fma.rn.f32 	%f207, %f186, %f191, %f163;
	fma.rn.f32 	%f208, %f186, %f192, %f164;
	fma.rn.f32 	%f209, %f186, %f193, %f165;
	fma.rn.f32 	%f210, %f186, %f194, %f166;
	fma.rn.f32 	%f211, %f187, %f191, %f167;
	fma.rn.f32 	%f212, %f187, %f192, %f168;
	fma.rn.f32 	%f213, %f187, %f193, %f169;
	fma.rn.f32 	%f214, %f187, %f194, %f170;
	fma.rn.f32 	%f215, %f188, %f191, %f171;
	fma.rn.f32 	%f216, %f188, %f192, %f172;
	fma.rn.f32 	%f217, %f188, %f193, %f173;
	fma.rn.f32 	%f218, %f188, %f194, %f174;
	fma.rn.f32 	%f219, %f189, %f191, %f175;
	fma.rn.f32 	%f220, %f189, %f192, %f176;
	fma.rn.f32 	%f221, %f189, %f193, %f177;
	fma.rn.f32 	%f222, %f189, %f194, %f178;
	fma.rn.f32 	%f223, %f190, %f191, %f179;
	fma.rn.f32 	%f224, %f190, %f192, %f180;
	fma.rn.f32 	%f225, %f190, %f193, %f181;
	fma.rn.f32 	%f226, %f190, %f194, %f182;
	ld.shared.v2.f32 	{%f227, %f228}, [%r18+520];
	ld.shared.v2.f32 	{%f229, %f230}, [%r18+528];
	ld.shared.v2.f32 	{%f231, %f232}, [%r18+584];
	ld.shared.v2.f32 	{%f233, %f234}, [%r18+592];
	ld.shared.v2.f32 	{%f235, %f236}, [%r19+8840];
	ld.shared.v2.f32 	{%f237, %f238}, [%r19+8848];
	fma.rn.f32 	%f239, %f227, %f235, %f195;
	fma.rn.f32 	%f240, %f227, %f236, %f196;
	fma.rn.f32 	%f241, %f227, %f237, %f197;
	fma.rn.f32 	%f242, %f227, %f238, %f198;
	fma.rn.f32 	%f243, %f228, %f235, %f199;
	fma.rn.f32 	%f244, %f228, %f236, %f200;
	fma.rn.f32 	%f245, %f228, %f237, %f201;
	fma.rn.f32 	%f246, %f228, %f238, %f202;
	fma.rn.f32 	%f247, %f229, %f235, %f203;
	fma.rn.f32 	%f248, %f229, %f236, %f204;
	fma.rn.f32 	%f249, %f229, %f237, %f205;
	fma.rn.f32 	%f250, %f229, %f238, %f206;
	fma.rn.f32 	%f251, %f230, %f235, %f207;
	fma.rn.f32 	%f252, %f230, %f236, %f208;
	fma.rn.f32 	%f253, %f230, %f237, %f209;
	fma.rn.f32 	%f254, %f230, %f238, %f210;
	fma.rn.f32 	%f255, %f231, %f235, %f211;
	fma.rn.f32 	%f256, %f231, %f236, %f212;
	fma.rn.f32 	%f257, %f231, %f237, %f213;
	fma.rn.f32 	%f258, %f231, %f238, %f214;
	fma.rn.f32 	%f259, %f232, %f235, %f215;
	fma.rn.f32 	%f260, %f232, %f236, %f216;
	fma.rn.f32 	%f261, %f232, %f237, %f217;
	fma.rn.f32 	%f262, %f232, %f238, %f218;
	fma.rn.f32 	%f263, %f233, %f235, %f219;
	fma.rn.f32 	%f264, %f233, %f236, %f220;
	fma.rn.f32 	%f265, %f233, %f237, %f221;
	fma.rn.f32 	%f266, %f233, %f238, %f222;
	fma.rn.f32 	%f267, %f234, %f235, %f223;
	fma.rn.f32 	%f268, %f234, %f236, %f224;
	fma.rn.f32 	%f269, %f234, %f237, %f225;
	fma.rn.f32 	%f270, %f234, %f238, %f226;
	ld.shared.v2.f32 	{%f271, %f272}, [%r18+648];
	ld.shared.v2.f32 	{%f273, %f274}, [%r18+656];
	ld.shared.v2.f32 	{%f275, %f276}, [%r18+712];
	ld.shared.v2.f32 	{%f277, %f278}, [%r18+720];
	ld.shared.v2.f32 	{%f279, %f280}, [%r19+8968];
	ld.shared.v2.f32 	{%f281, %f282}, [%r19+8976];
	fma.rn.f32 	%f283, %f271, %f279, %f239;
	fma.rn.f32 	%f284, %f271, %f280, %f240;
	fma.rn.f32 	%f285, %f271, %f281, %f241;
	fma.rn.f32 	%f286, %f271, %f282, %f242;
	fma.rn.f32 	%f287, %f272, %f279, %f243;
	fma.rn.f32 	%f288, %f272, %f280, %f244;
	fma.rn.f32 	%f289, %f272, %f281, %f245;
	fma.rn.f32 	%f290, %f272, %f282, %f246;
	fma.rn.f32 	%f291, %f273, %f279, %f247;
	fma.rn.f32 	%f292, %f273, %f280, %f248;
	fma.rn.f32 	%f293, %f273, %f281, %f249;
	fma.rn.f32 	%f294, %f273, %f282, %f250;
	fma.rn.f32 	%f295, %f274, %f279, %f251;
	fma.rn.f32 	%f296, %f274, %f280, %f252;
	fma.rn.f32 	%f297, %f274, %f281, %f253;
	fma.rn.f32 	%f298, %f274, %f282, %f254;
	fma.rn.f32 	%f299, %f275, %f279, %f255;
	fma.rn.f32 	%f300, %f275, %f280, %f256;
	fma.rn.f32 	%f301, %f275, %f281, %f257;
	fma.rn.f32 	%f302, %f275, %f282, %f258;
	fma.rn.f32 	%f303, %f276, %f279, %f259;
	fma.rn.f32 	%f304, %f276, %f280, %f260;
	fma.rn.f32 	%f305, %f276, %f281, %f261;
	fma.rn.f32 	%f306, %f276, %f282, %f262;
	fma.rn.f32 	%f307, %f277, %f279, %f263;
	fma.rn.f32 	%f308, %f277, %f280, %f264;
	fma.rn.f32 	%f309, %f277, %f281, %f265;
	fma.rn.f32 	%f310, %f277, %f282, %f266;
	fma.rn.f32 	%f311, %f278, %f279, %f267;
	fma.rn.f32 	%f312, %f278, %f280, %f268;
	fma.rn.f32 	%f313, %f278, %f281, %f269;
	fma.rn.f32 	%f314, %f278, %f282, %f270;
	ld.shared.v2.f32 	{%f315, %f316}, [%r18+776];
	ld.shared.v2.f32 	{%f317, %f318}, [%r18+784];
	ld.shared.v2.f32 	{%f319, %f320}, [%r18+840];
	ld.shared.v2.f32 	{%f321, %f322}, [%r18+848];
	ld.shared.v2.f32 	{%f323, %f324}, [%r19+9096];
	ld.shared.v2.f32 	{%f325, %f326}, [%r19+9104];
	fma.rn.f32 	%f327, %f315, %f323, %f283;
	fma.rn.f32 	%f328, %f315, %f324, %f284;
	fma.rn.f32 	%f329, %f315, %f325, %f285;
	fma.rn.f32 	%f330, %f315, %f326, %f286;
	fma.rn.f32 	%f331, %f316, %f323, %f287;
	fma.rn.f32 	%f332, %f316, %f324, %f288;
	fma.rn.f32 	%f333, %f316, %f325, %f289;
	fma.rn.f32 	%f334, %f316, %f326, %f290;
	fma.rn.f32 	%f335, %f317, %f323, %f291;
	fma.rn.f32 	%f336, %f317, %f324, %f292;
	fma.rn.f32 	%f337, %f317, %f325, %f293;
	fma.rn.f32 	%f338, %f317, %f326, %f294;
	fma.rn.f32 	%f339, %f318, %f323, %f295;
	fma.rn.f32 	%f340, %f318, %f324, %f296;
	fma.rn.f32 	%f341, %f318, %f325, %f297;
	fma.rn.f32 	%f342, %f318, %f326, %f298;
	fma.rn.f32 	%f343, %f319, %f323, %f299;
	fma.rn.f32 	%f344, %f319, %f324, %f300;
	fma.rn.f32 	%f345, %f319, %f325, %f301;
	fma.rn.f32 	%f346, %f319, %f326, %f302;
	fma.rn.f32 	%f347, %f320, %f323, %f303;
	fma.rn.f32 	%f348, %f320, %f324, %f304;
	fma.rn.f32 	%f349, %f320, %f325, %f305;
	fma.rn.f32 	%f350, %f320, %f326, %f306;
	fma.rn.f32 	%f351, %f321, %f323, %f307;
	fma.rn.f32 	%f352, %f321, %f324, %f308;
	fma.rn.f32 	%f353, %f321, %f325, %f309;
	fma.rn.f32 	%f354, %f321, %f326, %f310;
	fma.rn.f32 	%f355, %f322, %f323, %f311;
	fma.rn.f32 	%f356, %f322, %f324, %f312;
	fma.rn.f32 	%f357, %f322, %f325, %f313;
	fma.rn.f32 	%f358, %f322, %f326, %f314;
	ld.shared.v2.f32 	{%f359, %f360}, [%r18+904];
	ld.shared.v2.f32 	{%f361, %f362}, [%r18+912];
	ld.shared.v2.f32 	{%f363, %f364}, [%r18+968];
	ld.shared.v2.f32 	{%f365, %f366}, [%r18+976];
	ld.shared.v2.f32 	{%f367, %f368}, [%r19+9224];
	ld.shared.v2.f32 	{%f369, %f370}, [%r19+9232];
	fma.rn.f32 	%f371, %f359, %f367, %f327;
	fma.rn.f32 	%f372, %f359, %f368, %f328;
	fma.rn.f32 	%f373, %f359, %f369, %f329;
	fma.rn.f32 	%f374, %f359, %f370, %f330;
	fma.rn.f32 	%f375, %f360, %f367, %f331;
	fma.rn.f32 	%f376, %f360, %f368, %f332;
	fma.rn.f32 	%f377, %f360, %f369, %f333;
	fma.rn.f32 	%f378, %f360, %f370, %f334;
	fma.rn.f32 	%f379, %f361, %f367, %f335;
	fma.rn.f32 	%f380, %f361, %f368, %f336;
	fma.rn.f32 	%f381, %f361, %f369, %f337;
	fma.rn.f32 	%f382, %f361, %f370, %f338;
	fma.rn.f32 	%f383, %f362, %f367, %f339;
	fma.rn.f32 	%f384, %f362, %f368, %f340;
	fma.rn.f32 	%f385, %f362, %f369, %f341;
	fma.rn.f32 	%f386, %f362, %f370, %f342;
	fma.rn.f32 	%f17, %f363, %f367, %f343;
	fma.rn.f32 	%f18, %f363, %f368, %f344;
	fma.rn.f32 	%f19, %f363, %f369, %f345;
	fma.rn.f32 	%f20, %f363, %f370, %f346;
	fma.rn.f32 	%f21, %f364, %f367, %f347;
	fma.rn.f32 	%f22, %f364, %f368, %f348;
	fma.rn.f32 	%f23, %f364, %f369, %f349;
	fma.rn.f32 	%f24, %f364, %f370, %f350;
	fma.rn.f32 	%f25, %f365, %f367, %f351;
	fma.rn.f32 	%f26, %f365, %f368, %f352;
	fma.rn.f32 	%f27, %f365, %f369, %f353;
	fma.rn.f32 	%f28, %f365, %f370, %f354;
	fma.rn.f32 	%f29, %f366, %f367, %f355;
	fma.rn.f32 	%f30, %f366, %f368, %f356;
	fma.rn.f32 	%f31, %f366, %f369, %f357;
	fma.rn.f32 	%f32, %f366, %f370, %f358;
	bar.sync 	0;
	and.b32  	%r124, %r108, 28;
	and.b32  	%r125, %r107, 224;
	or.b32  	%r126, %r124, %r125;
	shr.u32 	%r127, %r107, 3;
	and.b32  	%r128, %r127, 2;
	and.b32  	%r129, %r107, 1;
	or.b32  	%r130, %r128, %r129;
	shl.b32 	%r131, %r130, 4;
	add.s32 	%r132, %r126, %r131;
	shl.b32 	%r133, %r132, 2;
	shl.b32 	%r134, %r130, 12;
	or.b32  	%r135, %r134, %r133;
	add.s32 	%r30, %r115, %r135;
	st.shared.v4.f32 	[%r30], {%f371, %f372, %f373, %f374};
	st.shared.v4.f32 	[%r30+1024], {%f375, %f376, %f377, %f378};
	st.shared.v4.f32 	[%r30+2048], {%f379, %f380, %f381, %f382};
	st.shared.v4.f32 	[%r30+3072], {%f383, %f384, %f385, %f386};
	bar.sync 	0;
	@%p9 bra 	$L__BB0_17;
	ld.shared.v2.f32 	{%f387, %f388}, [%r27];
	ld.shared.v2.f32 	{%f389, %f390}, [%r27+128];
	ld.shared.v2.f32 	{%f391, %f392}, [%r27+256];
	ld.shared.v2.f32 	{%f393, %f394}, [%r27+384];
	ld.shared.v2.f32 	{%f395, %f396}, [%r27+512];
	ld.shared.v2.f32 	{%f397, %f398}, [%r27+640];
	ld.shared.v2.f32 	{%f399, %f400}, [%r27+768];
	ld.shared.v2.f32 	{%f401, %f402}, [%r27+896];
	ld.shared.u32 	%r136, [%r29];
	mul.lo.s32 	%r137, %r28, %r136;
	cvt.s64.s32 	%rd48, %r137;
	cvt.u64.u32 	%rd49, %r152;
	add.s64 	%rd50, %rd48, %rd49;
	shl.b64 	%rd51, %rd50, 2;
	add.s64 	%rd52, %rd4, %rd51;
	add.f32 	%f403, %f393, %f401;
	add.f32 	%f404, %f389, %f397;
	add.f32 	%f405, %f404, %f403;
	add.f32 	%f406, %f391, %f399;
	add.f32 	%f407, %f387, %f395;
	add.f32 	%f408, %f407, %f406;
	add.f32 	%f409, %f408, %f405;
	atom.global.add.f32 	%f410, [%rd52], %f409;
	add.f32 	%f411, %f394, %f402;
	add.f32 	%f412, %f390, %f398;
	add.f32 	%f413, %f412, %f411;
	add.f32 	%f414, %f392, %f400;
	add.f32 	%f415, %f388, %f396;
	add.f32 	%f416, %f415, %f414;
	add.f32 	%f417, %f416, %f413;
	atom.global.add.f32 	%f418, [%rd52+4], %f417;
$L__BB0_17:
	setp.ge.u32 	%p10, %r15, %r14;
	bar.sync 	0;
	st.shared.v4.f32 	[%r30], {%f17, %f18, %f19, %f20};
	st.shared.v4.f32 	[%r30+1024], {%f21, %f22, %f23, %f24};
	st.shared.v4.f32 	[%r30+2048], {%f25, %f26, %f27, %f28};
	st.shared.v4.f32 	[%r30+3072], {%f29, %f30, %f31, %f32};
	bar.sync 	0;
	@%p10 bra 	$L__BB0_19;
	ld.shared.v2.f32 	{%f419, %f420}, [%r27];
	ld.shared.v2.f32 	{%f421, %f422}, [%r27+128];
	ld.shared.v2.f32 	{%f423, %f424}, [%r27+256];
	ld.shared.v2.f32 	{%f425, %f426}, [%r27+384];
	ld.shared.v2.f32 	{%f427, %f428}, [%r27+512];
	ld.shared.v2.f32 	{%f429, %f430}, [%r27+640];
	ld.shared.v2.f32 	{%f431, %f432}, [%r27+768];
	ld.shared.v2.f32 	{%f433, %f434}, [%r27+896];
	ld.shared.u32 	%r138, [%r29+64];
	mul.lo.s32 	%r139, %r28, %r138;
	cvt.s64.s32 	%rd53, %r139;
	cvt.u64.u32 	%rd54, %r152;
	add.s64 	%rd55, %rd53, %rd54;
	shl.b64 	%rd56, %rd55, 2;
	add.s64 	%rd57, %rd4, %rd56;
	add.f32 	%f435, %f425, %f433;
	add.f32 	%f436, %f421, %f429;
	add.f32 	%f437, %f436, %f435;
	add.f32 	%f438, %f423, %f431;
	add.f32 	%f439, %f419, %f427;
	add.f32 	%f440, %f439, %f438;
	add.f32 	%f441, %f440, %f437;
	atom.global.add.f32 	%f442, [%rd57], %f441;
	add.f32 	%f443, %f426, %f434;
	add.f32 	%f444, %f422, %f430;
	add.f32 	%f445, %f444, %f443;
	add.f32 	%f446, %f424, %f432;
	add.f32 	%f447, %f420, %f428;
	add.f32 	%f448, %f447, %f446;
	add.f32 	%f449, %f448, %f445;
	atom.global.add.f32 	%f450, [%rd57+4], %f449;
$L__BB0_19:
	bar.sync 	0;
	add.s32 	%r153, %r153, 1;
	setp.ne.s32 	%p11, %r153, 0;
	add.s32 	%r152, %r152, 32;
	add.s32 	%r151, %r151, 32;
	add.s32 	%r150, %r150, 32;
	@%p11 bra 	$L__BB0_15;
$L__BB0_20:
	ret;

}


// ===== COMPILED SASS (sm_100) =====

	.target	sm_100

	.elftype	@"ET_EXEC"


//--------------------- .note.nv.tkinfo           --------------------------
	.section	.note.nv.tkinfo,"",@"SHT_NOTE"
	.sectionflags	@"SHF_NOTE_NV_TKINFO"
	.tkinfo
        /*0018*/ 	.word	0x00000002
        /*0030*/ 	.string	""
        /*0030*/ 	.string	"ptxas"
        /*0030*/ 	.string	"Cuda compilation tools, release 13.0, V13.0.88"
        /*0030*/ 	.string	"Build cuda_13.0.r13.0/compiler.36424714_0"
        /*0030*/ 	.string	"-arch sm_100 -m 64 "



//--------------------- .note.nv.cuinfo           --------------------------
	.section	.note.nv.cuinfo,"",@"SHT_NOTE"
	.sectionflags	@"SHF_NOTE_NV_CUINFO"
        /*0018*/ 	.short	0x0002
        /*001a*/ 	.short	0x0064
        /*001c*/ 	.short	0x0082
	.zero		2


//--------------------- .nv.info                  --------------------------
	.section	.nv.info,"",@"SHT_CUDA_INFO"
	.align	4


	//----- nvinfo : EIATTR_REGCOUNT
	.align		4
        /*0000*/ 	.byte	0x04, 0x2f
        /*0002*/ 	.short	(.L_6 - .L_5)
	.align		4
.L_5:
        /*0004*/ 	.word	index@(_Z40BATCH_BLOCK_SPARSE_MATMUL_CONDENSE_DIM_MPfPiS0_S_S_iiiiii)
        /*0008*/ 	.word	0x0000004f


	//----- nvinfo : EIATTR_FRAME_SIZE
	.align		4
.L_6:
        /*000c*/ 	.byte	0x04, 0x11
        /*000e*/ 	.short	(.L_8 - .L_7)
	.align		4
.L_7:
        /*0010*/ 	.word	index@(_Z40BATCH_BLOCK_SPARSE_MATMUL_CONDENSE_DIM_MPfPiS0_S_S_iiiiii)
        /*0014*/ 	.word	0x00000000


	//----- nvinfo : EIATTR_MIN_STACK_SIZE
	.align		4
.L_8:
        /*0018*/ 	.byte	0x04, 0x12
        /*001a*/ 	.short	(.L_10 - .L_9)
	.align		4
.L_9:
        /*001c*/ 	.word	index@(_Z40BATCH_BLOCK_SPARSE_MATMUL_CONDENSE_DIM_MPfPiS0_S_S_iiiiii)
        /*0020*/ 	.word	0x00000000
.L_10:


//--------------------- .nv.compat                --------------------------
	.section	.nv.compat,"",@"SHT_CUDA_COMPAT_INFO"
	.align	4
        /*0000*/ 	.byte	0x02, 0x09, 0x00, 0x00, 0x02, 0x02, 0x01, 0x00, 0x02, 0x05, 0x05, 0x00, 0x03, 0x07, 0x01, 0x01
        /*0010*/ 	.byte	0x02, 0x03, 0x00, 0x00, 0x02, 0x06, 0x01, 0x00, 0x04, 0x0b, 0x08, 0x00, 0x09, 0x00, 0x00, 0x00
        /*0020*/ 	.byte	0x00, 0x00, 0x00, 0x00


//--------------------- .nv.info._Z40BATCH_BLOCK_SPARSE_MATMUL_CONDENSE_DIM_MPfPiS0_S_S_iiiiii --------------------------
	.section	.nv.info._Z40BATCH_BLOCK_SPARSE_MATMUL_CONDENSE_DIM_MPfPiS0_S_S_iiiiii,"",@"SHT_CUDA_INFO"
	.sectionflags	@""
	.align	4


	//----- nvinfo : EIATTR_CUDA_API_VERSION
	.align		4
        /*0000*/ 	.byte	0x04, 0x37
        /*0002*/ 	.short	(.L_12 - .L_11)
.L_11:
        /*0004*/ 	.word	0x00000082


	//----- nvinfo : EIATTR_KPARAM_INFO
	.align		4
.L_12:
        /*0008*/ 	.byte	0x04, 0x17
        /*000a*/ 	.short	(.L_14 - .L_13)
.L_13:
        /*000c*/ 	.word	0x00000000
        /*0010*/ 	.short	0x000a
        /*0012*/ 	.short	0x003c
        /*0014*/ 	.byte	0x00, 0xf0, 0x11, 0x00


	//----- nvinfo : EIATTR_KPARAM_INFO
	.align		4
.L_14:
        /*0018*/ 	.byte	0x04, 0x17
        /*001a*/ 	.short	(.L_16 - .L_15)
.L_15:
        /*001c*/ 	.word	0x00000000
        /*0020*/ 	.short	0x0009
        /*0022*/ 	.short	0x0038
        /*0024*/ 	.byte	0x00, 0xf0, 0x11, 0x00


	//----- nvinfo : EIATTR_KPARAM_INFO
	.align		4
.L_16:
        /*0028*/ 	.byte	0x04, 0x17
        /*002a*/ 	.short	(.L_18 - .L_17)
.L_17:
        /*002c*/ 	.word	0x00000000
        /*0030*/ 	.short	0x0008
        /*0032*/ 	.short	0x0034
        /*0034*/ 	.byte	0x00, 0xf0, 0x11, 0x00


	//----- nvinfo : EIATTR_KPARAM_INFO
	.align		4
.L_18:
        /*0038*/ 	.byte	0x04, 0x17
        /*003a*/ 	.short	(.L_20 - .L_19)
.L_19:
        /*003c*/ 	.word	0x00000000
        /*0040*/ 	.short	0x0007
        /*0042*/ 	.short	0x0030
        /*0044*/ 	.byte	0x00, 0xf0, 0x11, 0x00


	//----- nvinfo : EIATTR_KPARAM_INFO
	.align		4
.L_20:
        /*0048*/ 	.byte	0x04, 0x17
        /*004a*/ 	.short	(.L_22 - .L_21)
.L_21:
        /*004c*/ 	.word	0x00000000
        /*0050*/ 	.short	0x0006
        /*0052*/ 	.short	0x002c
        /*0054*/ 	.byte	0x00, 0xf0, 0x11, 0x00


	//----- nvinfo : EIATTR_KPARAM_INFO
	.align		4
.L_22:
        /*0058*/ 	.byte	0x04, 0x17
        /*005a*/ 	.short	(.L_24 - .L_23)
.L_23:
        /*005c*/ 	.word	0x00000000
        /*0060*/ 	.short	0x0005
        /*0062*/ 	.short	0x0028
        /*0064*/ 	.byte	0x00, 0xf0, 0x11, 0x00


	//----- nvinfo : EIATTR_KPARAM_INFO
	.align		4
.L_24:
        /*0068*/ 	.byte	0x04, 0x17
        /*006a*/ 	.short	(.L_26 - .L_25)
.L_25:
        /*006c*/ 	.word	0x00000000
        /*0070*/ 	.short	0x0004
        /*0072*/ 	.short	0x0020
        /*0074*/ 	.byte	0x00, 0xf5, 0x21, 0x00


	//----- nvinfo : EIATTR_KPARAM_INFO
	.align		4
.L_26:
        /*0078*/ 	.byte	0x04, 0x17
        /*007a*/ 	.short	(.L_28 - .L_27)
.L_27:
        /*007c*/ 	.word	0x00000000
        /*0080*/ 	.short	0x0003
        /*0082*/ 	.short	0x0018
        /*0084*/ 	.byte	0x00, 0xf5, 0x21, 0x00


	//----- nvinfo : EIATTR_KPARAM_INFO
	.align		4
.L_28:
        /*0088*/ 	.byte	0x04, 0x17
        /*008a*/ 	.short	(.L_30 - .L_29)
.L_29:
        /*008c*/ 	.word	0x00000000
        /*0090*/ 	.short	0x0002
        /*0092*/ 	.short	0x0010
        /*0094*/ 	.byte	0x00, 0xf5, 0x21, 0x00


	//----- nvinfo : EIATTR_KPARAM_INFO
	.align		4
.L_30:
        /*0098*/ 	.byte	0x04, 0x17
        /*009a*/ 	.short	(.L_32 - .L_31)
.L_31:
        /*009c*/ 	.word	0x00000000
        /*00a0*/ 	.short	0x0001
        /*00a2*/ 	.short	0x0008
        /*00a4*/ 	.byte	0x00, 0xf5, 0x21, 0x00


	//----- nvinfo : EIATTR_KPARAM_INFO
	.align		4
.L_32:
        /*00a8*/ 	.byte	0x04, 0x17
        /*00aa*/ 	.short	(.L_34 - .L_33)
.L_33:
        /*00ac*/ 	.word	0x00000000
        /*00b0*/ 	.short	0x0000
        /*00b2*/ 	.short	0x0000
        /*00b4*/ 	.byte	0x00, 0xf5, 0x21, 0x00


	//----- nvinfo : EIATTR_SPARSE_MMA_MASK
	.align		4
.L_34:
        /*00b8*/ 	.byte	0x03, 0x50
        /*00ba*/ 	.short	0x0000


	//----- nvinfo : EIATTR_MAXREG_COUNT
	.align		4
        /*00bc*/ 	.byte	0x03, 0x1b
        /*00be*/ 	.short	0x00ff


	//----- nvinfo : EIATTR_NUM_BARRIERS
	.align		4
        /*00c0*/ 	.byte	0x02, 0x4c
        /*00c2*/ 	.byte	0x01
	.zero		1


	//----- nvinfo : EIATTR_EXTERNS
	.align		4
        /*00c4*/ 	.byte	0x04, 0x0f
        /*00c6*/ 	.short	(.L_36 - .L_35)


	//   ....[0]....
	.align		4
.L_35:
        /*00c8*/ 	.word	index@(__assertfail)


	//----- nvinfo : EIATTR_MERCURY_ISA_VERSION
	.align		4
.L_36:
        /*00cc*/ 	.byte	0x03, 0x5f
        /*00ce*/ 	.short	0x0101


	//----- nvinfo : EIATTR_VRC_CTA_INIT_COUNT
	.align		4
        /*00d0*/ 	.byte	0x02, 0x4a
	.zero		1
	.zero		1


	//----- nvinfo : EIATTR_SYSCALL_OFFSETS
	.align		4
        /*00d4*/ 	.byte	0x04, 0x46
        /*00d6*/ 	.short	(.L_38 - .L_37)


	//   ....[0]....
.L_37:
        /*00d8*/ 	.word	0x00000190


	//   ....[1]....
        /*00dc*/ 	.word	0x000003e0


	//   ....[2]....
        /*00e0*/ 	.word	0x00000510


	//----- nvinfo : EIATTR_EXIT_INSTR_OFFSETS
	.align		4
.L_38:
        /*00e4*/ 	.byte	0x04, 0x1c
        /*00e6*/ 	.short	(.L_40 - .L_39)


	//   ....[0]....
.L_39:
        /*00e8*/ 	.word	0x000005b0


	//   ....[1]....
        /*00ec*/ 	.word	0x00000850


	//   ....[2]....
        /*00f0*/ 	.word	0x00002570


	//----- nvinfo : EIATTR_CRS_STACK_SIZE
	.align		4
.L_40:
        /*00f4*/ 	.byte	0x04, 0x1e
        /*00f6*/ 	.short	(.L_42 - .L_41)
.L_41:
        /*00f8*/ 	.word	0x00000000


	//----- nvinfo : EIATTR_CBANK_PARAM_SIZE
	.align		4
.L_42:
        /*00fc*/ 	.byte	0x03, 0x19
        /*00fe*/ 	.short	0x0040


	//----- nvinfo : EIATTR_PARAM_CBANK
	.align		4
        /*0100*/ 	.byte	0x04, 0x0a
        /*0102*/ 	.short	(.L_44 - .L_43)
	.align		4
.L_43:
        /*0104*/ 	.word	index@(.nv.constant0._Z40BATCH_BLOCK_SPARSE_MATMUL_CONDENSE_DIM_MPfPiS0_S_S_iiiiii)
        /*0108*/ 	.short	0x0380
        /*010a*/ 	.short	0x0040


	//----- nvinfo : EIATTR_SW_WAR
	.align		4
.L_44:
        /*010c*/ 	.byte	0x04, 0x36
        /*010e*/ 	.short	(.L_46 - .L_45)
.L_45:
        /*0110*/ 	.word	0x00000008
.L_46:


//--------------------- .nv.callgraph             --------------------------
	.section	.nv.callgraph,"",@"SHT_CUDA_CALLGRAPH"
	.align	4
	.sectionentsize	8
	.align		4
        /*0000*/ 	.word	0x00000000
	.align		4
        /*0004*/ 	.word	0xffffffff
	.align		4
        /*0008*/ 	.word	index@(_Z40BATCH_BLOCK_SPARSE_MATMUL_CONDENSE_DIM_MPfPiS0_S_S_iiiiii)
	.align		4
        /*000c*/ 	.word	index@(__assertfail)
	.align		4
        /*0010*/ 	.word	0x00000000
	.align		4
        /*0014*/ 	.word	0xfffffffe
	.align		4
        /*0018*/ 	.word	0x00000000
	.align		4
        /*001c*/ 	.word	0xfffffffd
	.align		4
        /*0020*/ 	.word	0x00000000
	.align		4
        /*0024*/ 	.word	0xfffffffc


//--------------------- .nv.constant4             --------------------------
	.section	.nv.constant4,"a",@progbits
	.align	8
	.align		8
.nv.constant4:
        /*0000*/ 	.dword	__assertfail
	.align		8
        /*0008*/ 	.dword	__unnamed_1
	.align		8
        /*0010*/ 	.dword	$str
	.align		8
        /*0018*/ 	.dword	$str$1
	.align		8
        /*0020*/ 	.dword	$str$2
	.align		8
        /*0028*/ 	.dword	$str$4


//--------------------- .text._Z40BATCH_BLOCK_SPARSE_MATMUL_CONDENSE_DIM_MPfPiS0_S_S_iiiiii --------------------------
	.section	.text._Z40BATCH_BLOCK_SPARSE_MATMUL_CONDENSE_DIM_MPfPiS0_S_S_iiiiii,"ax",@progbits
	.align	128
        .global         _Z40BATCH_BLOCK_SPARSE_MATMUL_CONDENSE_DIM_MPfPiS0_S_S_iiiiii
        .type           _Z40BATCH_BLOCK_SPARSE_MATMUL_CONDENSE_DIM_MPfPiS0_S_S_iiiiii,@function
        .size           _Z40BATCH_BLOCK_SPARSE_MATMUL_CONDENSE_DIM_MPfPiS0_S_S_iiiiii,(.L_x_9 - _Z40BATCH_BLOCK_SPARSE_MATMUL_CONDENSE_DIM_MPfPiS0_S_S_iiiiii)
        .other          _Z40BATCH_BLOCK_SPARSE_MATMUL_CONDENSE_DIM_MPfPiS0_S_S_iiiiii,@"STO_CUDA_ENTRY STV_DEFAULT"
_Z40BATCH_BLOCK_SPARSE_MATMUL_CONDENSE_DIM_MPfPiS0_S_S_iiiiii:
.text._Z40BATCH_BLOCK_SPARSE_MATMUL_CONDENSE_DIM_MPfPiS0_S_S_iiiiii:
[----:B------:R-:W0:Y:S01]  /*0000*/  LDC R1, c[0x0][0x37c] ;  /* 0x0000df00ff017b82 */ /* 0x000e220000000800 */
[----:B------:R-:W1:Y:S07]  /*0010*/  LDCU UR6, c[0x0][0x360] ;  /* 0x00006c00ff0677ac */ /* 0x000e6e0008000800 */
[----:B------:R-:W2:Y:S01]  /*0020*/  S2UR UR4, SR_CTAID.Z ;  /* 0x00000000000479c3 */ /* 0x000ea20000002700 */
[----:B------:R-:W2:Y:S01]  /*0030*/  LDCU UR5, c[0x0][0x3bc] ;  /* 0x00007780ff0577ac */ /* 0x000ea20008000800 */
[----:B------:R-:W3:Y:S01]  /*0040*/  LDCU.64 UR38, c[0x0][0x380] ;  /* 0x00007000ff2677ac */ /* 0x000ee20008000a00 */
[----:B------:R-:W4:Y:S01]  /*0050*/  LDCU.64 UR36, c[0x0][0x358] ;  /* 0x00006b00ff2477ac */ /* 0x000f220008000a00 */
[----:B-1----:R-:W-:-:S02]  /*0060*/  ULOP3.LUT UP0, URZ, UR6, 0x1f, URZ, 0xc0, !UPT ;  /* 0x0000001f06ff7892 */ /* 0x002fc4000f80c0ff */
[----:B--2---:R-:W-:-:S04]  /*0070*/  UIMAD UR4, UR4, UR5, URZ ;  /* 0x00000005040472a4 */ /* 0x004fc8000f8e02ff */
[----:B---3--:R-:W-:-:S03]  /*0080*/  UIMAD.WIDE.U32 UR38, UR4, 0x4, UR38 ;  /* 0x00000004042678a5 */ /* 0x008fc6000f8e0026 */
[----:B----4-:R-:W-:Y:S09]  /*0090*/  BRA.U !UP0, `(.L_x_0) ;  /* 0x0000000108407547 */ /* 0x010ff2000b800000 */
[----:B------:R-:W-:Y:S01]  /*00a0*/  MOV R0, 0x0 ;  /* 0x0000000000007802 */ /* 0x000fe20000000f00 */
[----:B------:R-:W1:Y:S01]  /*00b0*/  LDCU.64 UR4, c[0x4][0x10] ;  /* 0x01000200ff0477ac */ /* 0x000e620008000a00 */
[----:B------:R-:W-:Y:S01]  /*00c0*/  HFMA2 R8, -RZ, RZ, 0, 1.0907649993896484375e-05 ;  /* 0x000000b7ff087431 */ /* 0x000fe200000001ff */
[----:B------:R-:W-:Y:S01]  /*00d0*/  MOV R12, 0x1 ;  /* 0x00000001000c7802 */ /* 0x000fe20000000f00 */
[----:B------:R2:W3:Y:S01]  /*00e0*/  LDC.64 R2, c[0x4][R0] ;  /* 0x0100000000027b82 */ /* 0x0004e20000000a00 */
[----:B------:R-:W4:Y:S01]  /*00f0*/  LDCU.64 UR6, c[0x4][0x18] ;  /* 0x01000300ff0677ac */ /* 0x000f220008000a00 */
[----:B------:R-:W-:Y:S01]  /*0100*/  HFMA2 R13, -RZ, RZ, 0, 0 ;  /* 0x00000000ff0d7431 */ /* 0x000fe200000001ff */
[----:B------:R-:W5:Y:S01]  /*0110*/  LDCU.64 UR8, c[0x4][0x8] ;  /* 0x01000100ff0877ac */ /* 0x000f620008000a00 */
[----:B-1----:R-:W-:Y:S02]  /*0120*/  MOV R4, UR4 ;  /* 0x0000000400047c02 */ /* 0x002fe40008000f00 */
[----:B------:R-:W-:-:S02]  /*0130*/  MOV R5, UR5 ;  /* 0x0000000500057c02 */ /* 0x000fc40008000f00 */
[----:B----4-:R-:W-:Y:S02]  /*0140*/  MOV R6, UR6 ;  /* 0x0000000600067c02 */ /* 0x010fe40008000f00 */
[----:B------:R-:W-:Y:S02]  /*0150*/  MOV R7, UR7 ;  /* 0x0000000700077c02 */ /* 0x000fe40008000f00 */
[----:B-----5:R-:W-:Y:S02]  /*0160*/  MOV R10, UR8 ;  /* 0x00000008000a7c02 */ /* 0x020fe40008000f00 */
[----:B--2---:R-:W-:-:S07]  /*0170*/  MOV R11, UR9 ;  /* 0x00000009000b7c02 */ /* 0x004fce0008000f00 */
[----:B------:R-:W-:-:S07]  /*0180*/  LEPC R20, `(.L_x_0) ;  /* 0x000000001014794e */ /* 0x000fce0000000000 */
[----:B0--3--:R-:W-:Y:S05]  /*0190*/  CALL.ABS.NOINC R2 ;  /* 0x0000000002007343 */ /* 0x009fea0003c00000 */
.L_x_0:
[----:B------:R-:W1:Y:S02]  /*01a0*/  LDC R6, c[0x0][0x3b8] ;  /* 0x0000ee00ff067b82 */ /* 0x000e640000000800 */
[----:B-1----:R-:W-:-:S04]  /*01b0*/  IABS R4, R6 ;  /* 0x0000000600047213 */ /* 0x002fc80000000000 */
[----:B------:R-:W1:Y:S08]  /*01c0*/  I2F.RP R0, R4 ;  /* 0x0000000400007306 */ /* 0x000e700000209400 */
[----:B-1----:R-:W1:Y:S02]  /*01d0*/  MUFU.RCP R0, R0 ;  /* 0x0000000000007308 */ /* 0x002e640000001000 */
[----:B-1----:R-:W-:-:S06]  /*01e0*/  IADD3 R2, PT, PT, R0, 0xffffffe, RZ ;  /* 0x0ffffffe00027810 */ /* 0x002fcc0007ffe0ff */
[----:B------:R1:W2:Y:S02]  /*01f0*/  F2I.FTZ.U32.TRUNC.NTZ R3, R2 ;  /* 0x0000000200037305 */ /* 0x0002a4000021f000 */
[----:B-1----:R-:W-:Y:S02]  /*0200*/  MOV R2, RZ ;  /* 0x000000ff00027202 */ /* 0x002fe40000000f00 */
[----:B--2---:R-:W-:-:S05]  /*0210*/  IADD3 R5, PT, PT, RZ, -R3, RZ ;  /* 0x80000003ff057210 */ /* 0x004fca0007ffe0ff */
[----:B------:R-:W-:-:S04]  /*0220*/  IMAD R5, R5, R4, RZ ;  /* 0x0000000405057224 */ /* 0x000fc800078e02ff */
[----:B------:R-:W-:-:S06]  /*0230*/  IMAD.HI.U32 R3, R3, R5, R2 ;  /* 0x0000000503037227 */ /* 0x000fcc00078e0002 */
[----:B------:R-:W-:-:S05]  /*0240*/  IMAD.HI.U32 R3, R3, 0x40, RZ ;  /* 0x0000004003037827 */ /* 0x000fca00078e00ff */
[----:B------:R-:W-:-:S05]  /*0250*/  IADD3 R3, PT, PT, -R3, RZ, RZ ;  /* 0x000000ff03037210 */ /* 0x000fca0007ffe1ff */
[----:B------:R-:W-:-:S05]  /*0260*/  IMAD R3, R4, R3, 0x40 ;  /* 0x0000004004037424 */ /* 0x000fca00078e0203 */
[----:B------:R-:W-:-:S13]  /*0270*/  ISETP.GT.U32.AND P0, PT, R4, R3, PT ;  /* 0x000000030400720c */ /* 0x000fda0003f04070 */
[----:B------:R-:W-:Y:S02]  /*0280*/  @!P0 IADD3 R3, PT, PT, R3, -R4, RZ ;  /* 0x8000000403038210 */ /* 0x000fe40007ffe0ff */
[----:B------:R-:W-:Y:S02]  /*0290*/  ISETP.NE.AND P0, PT, R6, RZ, PT ;  /* 0x000000ff0600720c */ /* 0x000fe40003f05270 */
[----:B------:R-:W-:-:S13]  /*02a0*/  ISETP.GT.U32.AND P1, PT, R4, R3, PT ;  /* 0x000000030400720c */ /* 0x000fda0003f24070 */
[----:B------:R-:W-:Y:S02]  /*02b0*/  @!P1 IADD3 R3, PT, PT, R3, -R4, RZ ;  /* 0x8000000403039210 */ /* 0x000fe40007ffe0ff */
[----:B------:R-:W-:-:S04]  /*02c0*/  @!P0 LOP3.LUT R3, RZ, R6, RZ, 0x33, !PT ;  /* 0x00000006ff038212 */ /* 0x000fc800078e33ff */
[----:B------:R-:W-:-:S13]  /*02d0*/  ISETP.NE.AND P0, PT, R3, RZ, PT ;  /* 0x000000ff0300720c */ /* 0x000fda0003f05270 */
[----:B------:R-:W-:Y:S05]  /*02e0*/  @!P0 BRA `(.L_x_1) ;  /* 0x0000000000408947 */ /* 0x000fea0003800000 */
[----:B------:R-:W-:Y:S01]  /*02f0*/  MOV R0, 0x0 ;  /* 0x0000000000007802 */ /* 0x000fe20000000f00 */
[----:B------:R-:W1:Y:S01]  /*0300*/  LDCU.64 UR4, c[0x4][0x20] ;  /* 0x01000400ff0477ac */ /* 0x000e620008000a00 */
[----:B------:R-:W-:Y:S01]  /*0310*/  HFMA2 R8, -RZ, RZ, 0, 1.0967254638671875e-05 ;  /* 0x000000b8ff087431 */ /* 0x000fe200000001ff */
        /* <DEDUP_REMOVED lines=13> */
.L_x_1:
[----:B------:R-:W1:Y:S02]  /*03f0*/  LDCU UR4, c[0x0][0x3ac] ;  /* 0x00007580ff0477ac */ /* 0x000e640008000800 */
[----:B-1----:R-:W-:-:S09]  /*0400*/  ULOP3.LUT UP0, URZ, UR4, 0x3f, URZ, 0xc0, !UPT ;  /* 0x0000003f04ff7892 */ /* 0x002fd2000f80c0ff */
[----:B------:R-:W-:Y:S05]  /*0410*/  BRA.U !UP0, `(.L_x_2) ;  /* 0x0000000108407547 */ /* 0x000fea000b800000 */
[----:B------:R-:W-:Y:S01]  /*0420*/  MOV R0, 0x0 ;  /* 0x0000000000007802 */ /* 0x000fe20000000f00 */
[----:B------:R-:W1:Y:S01]  /*0430*/  LDCU.64 UR4, c[0x4][0x28] ;  /* 0x01000500ff0477ac */ /* 0x000e620008000a00 */
[----:B------:R-:W-:Y:S01]  /*0440*/  HFMA2 R8, -RZ, RZ, 0, 1.1146068572998046875e-05 ;  /* 0x000000bbff087431 */ /* 0x000fe200000001ff */
        /* <DEDUP_REMOVED lines=13> */
.L_x_2:
[----:B------:R-:W1:Y:S01]  /*0520*/  S2R R11, SR_CTAID.Y ;  /* 0x00000000000b7919 */ /* 0x000e620000002600 */
[----:B------:R-:W1:Y:S02]  /*0530*/  LDC.64 R2, c[0x0][0x388] ;  /* 0x0000e200ff027b82 */ /* 0x000e640000000a00 */
[----:B-1----:R-:W-:-:S05]  /*0540*/  IMAD.WIDE.U32 R2, R11, 0x4, R2 ;  /* 0x000000040b027825 */ /* 0x002fca00078e0002 */
[----:B------:R-:W2:Y:S04]  /*0550*/  LDG.E R4, desc[UR36][R2.64] ;  /* 0x0000002402047981 */ /* 0x000ea8000c1e1900 */
[----:B------:R-:W3:Y:S01]  /*0560*/  LDG.E R0, desc[UR36][R2.64+0x4] ;  /* 0x0000042402007981 */ /* 0x000ee2000c1e1900 */
[----:B------:R-:W2:Y:S01]  /*0570*/  S2R R6, SR_CTAID.X ;  /* 0x0000000000067919 */ /* 0x000ea20000002500 */
[----:B------:R-:W1:Y:S01]  /*0580*/  S2R R10, SR_TID.X ;  /* 0x00000000000a7919 */ /* 0x000e620000002100 */
[----:B--2---:R-:W-:-:S04]  /*0590*/  LEA R5, R6, R4, 0x5 ;  /* 0x0000000406057211 */ /* 0x004fc800078e28ff */
[----:B---3--:R-:W-:-:S13]  /*05a0*/  ISETP.GT.AND P0, PT, R0, R5, PT ;  /* 0x000000050000720c */ /* 0x008fda0003f04270 */
[----:B-1----:R-:W-:Y:S05]  /*05b0*/  @!P0 EXIT ;  /* 0x000000000000894d */ /* 0x002fea0003800000 */
[C---:B------:R-:W-:Y:S02]  /*05c0*/  VIADDMNMX R0, R5.reuse, 0x20, R0, PT ;  /* 0x0000002005007846 */ /* 0x040fe40003800100 */
[----:B------:R-:W-:Y:S01]  /*05d0*/  SHF.R.U32.HI R51, RZ, 0x4, R10 ;  /* 0x00000004ff337819 */ /* 0x000fe2000001160a */
[----:B------:R-:W-:Y:S05]  /*05e0*/  WARPSYNC.ALL ;  /* 0x0000000000007948 */ /* 0x000fea0003800000 */
[----:B------:R-:W-:Y:S01]  /*05f0*/  IADD3 R0, PT, PT, -R5, R0, RZ ;  /* 0x0000000005007210 */ /* 0x000fe20007ffe1ff */
[----:B------:R-:W1:Y:S01]  /*0600*/  LDCU UR4, c[0x0][0x3b4] ;  /* 0x00007680ff0477ac */ /* 0x000e620008000800 */
[----:B------:R-:W-:-:S02]  /*0610*/  CS2R R16, SRZ ;  /* 0x0000000000107805 */ /* 0x000fc4000001ff00 */
[----:B------:R-:W-:Y:S02]  /*0620*/  CS2R R18, SRZ ;  /* 0x0000000000127805 */ /* 0x000fe4000001ff00 */
[----:B------:R-:W-:Y:S02]  /*0630*/  ISETP.GE.U32.AND P0, PT, R10, R0, PT ;  /* 0x000000000a00720c */ /* 0x000fe40003f06070 */
[----:B------:R-:W-:Y:S02]  /*0640*/  CS2R R20, SRZ ;  /* 0x0000000000147805 */ /* 0x000fe4000001ff00 */
[----:B------:R-:W-:Y:S01]  /*0650*/  CS2R R22, SRZ ;  /* 0x0000000000167805 */ /* 0x000fe2000001ff00 */
[----:B------:R-:W2:Y:S08]  /*0660*/  LDC R13, c[0x0][0x3b0] ;  /* 0x0000ec00ff0d7b82 */ /* 0x000eb00000000800 */
[----:B------:R-:W3:Y:S01]  /*0670*/  @!P0 LDC.64 R2, c[0x0][0x390] ;  /* 0x0000e400ff028b82 */ /* 0x000ee20000000a00 */
[----:B------:R-:W-:-:S02]  /*0680*/  @!P0 IADD3 R5, PT, PT, R5, R10, RZ ;  /* 0x0000000a05058210 */ /* 0x000fc40007ffe0ff */
[----:B------:R-:W-:Y:S01]  /*0690*/  ISETP.GE.U32.AND P3, PT, R51, R0, PT ;  /* 0x000000003300720c */ /* 0x000fe20003f66070 */
[----:B-1----:R-:W-:Y:S02]  /*06a0*/  IMAD R4, R4, UR4, RZ ;  /* 0x0000000404047c24 */ /* 0x002fe4000f8e02ff */
[----:B---3--:R-:W-:Y:S01]  /*06b0*/  @!P0 IMAD.WIDE.U32 R2, R5, 0x4, R2 ;  /* 0x0000000405028825 */ /* 0x008fe200078e0002 */
[----:B------:R-:W-:-:S04]  /*06c0*/  IADD3 R5, PT, PT, R51, 0x10, RZ ;  /* 0x0000001033057810 */ /* 0x000fc80007ffe0ff */
[----:B------:R-:W-:Y:S01]  /*06d0*/  ISETP.GE.U32.AND P4, PT, R5, R0, PT ;  /* 0x000000000500720c */ /* 0x000fe20003f86070 */
[----:B------:R1:W3:-:S12]  /*06e0*/  @!P0 LDG.E R7, desc[UR36][R2.64] ;  /* 0x0000002402078981 */ /* 0x0002d8000c1e1900 */
[C---:B------:R-:W-:Y:S02]  /*06f0*/  @!P4 LEA R8, R6.reuse, R5, 0x5 ;  /* 0x000000050608c211 */ /* 0x040fe400078e28ff */
[----:B------:R-:W-:Y:S02]  /*0700*/  @!P3 LEA R5, R6, R51, 0x5 ;  /* 0x000000330605b211 */ /* 0x000fe400078e28ff */
[----:B------:R-:W-:Y:S01]  /*0710*/  SHF.L.U32 R6, R10, 0x2, RZ ;  /* 0x000000020a067819 */ /* 0x000fe200000006ff */
[--C-:B-1----:R-:W-:Y:S02]  /*0720*/  @!P4 IMAD R3, R8, UR4, R4.reuse ;  /* 0x000000040803cc24 */ /* 0x102fe4000f8e0204 */
[----:B------:R-:W-:Y:S01]  /*0730*/  @!P3 IMAD R5, R5, UR4, R4 ;  /* 0x000000040505bc24 */ /* 0x000fe2000f8e0204 */
[----:B------:R-:W-:-:S04]  /*0740*/  LOP3.LUT R2, R6, 0x3c, RZ, 0xc0, !PT ;  /* 0x0000003c06027812 */ /* 0x000fc800078ec0ff */
[-C--:B------:R-:W-:Y:S02]  /*0750*/  @!P3 LEA R5, R5, R2.reuse, 0x6 ;  /* 0x000000020505b211 */ /* 0x080fe400078e30ff */
[----:B------:R-:W-:Y:S02]  /*0760*/  @!P4 LEA R3, R3, R2, 0x6 ;  /* 0x000000020303c211 */ /* 0x000fe400078e30ff */
[----:B------:R-:W-:Y:S02]  /*0770*/  @!P3 LEA R2, P1, R5, UR38, 0x2 ;  /* 0x000000260502bc11 */ /* 0x000fe4000f8210ff */
[----:B------:R-:W-:Y:S02]  /*0780*/  @!P4 LEA R4, P2, R3, UR38, 0x2 ;  /* 0x000000260304cc11 */ /* 0x000fe4000f8410ff */
[----:B------:R-:W-:Y:S02]  /*0790*/  @!P3 IADD3.X R3, PT, PT, RZ, UR39, RZ, P1, !PT ;  /* 0x00000027ff03bc10 */ /* 0x000fe40008ffe4ff */
[----:B------:R-:W-:-:S03]  /*07a0*/  @!P4 IADD3.X R5, PT, PT, RZ, UR39, RZ, P2, !PT ;  /* 0x00000027ff05cc10 */ /* 0x000fc600097fe4ff */
[----:B------:R1:W5:Y:S04]  /*07b0*/  @!P3 LDG.E.128.CONSTANT R16, desc[UR36][R2.64] ;  /* 0x000000240210b981 */ /* 0x000368000c1e9d00 */
[----:B------:R1:W5:Y:S01]  /*07c0*/  @!P4 LDG.E.128.CONSTANT R20, desc[UR36][R4.64] ;  /* 0x000000240414c981 */ /* 0x000362000c1e9d00 */
[----:B------:R-:W-:Y:S02]  /*07d0*/  @!P0 MOV R8, 0x400 ;  /* 0x0000040000088802 */ /* 0x000fe40000000f00 */
[----:B--2---:R-:W-:Y:S01]  /*07e0*/  ISETP.GE.AND P1, PT, R13, 0x20, PT ;  /* 0x000000200d00780c */ /* 0x004fe20003f26270 */
[----:B------:R-:W2:Y:S01]  /*07f0*/  @!P0 S2R R9, SR_CgaCtaId ;  /* 0x0000000000098919 */ /* 0x000ea20000008800 */
[----:B------:R-:W-:-:S04]  /*0800*/  @!P0 IADD3 R8, PT, PT, R8, 0x4100, RZ ;  /* 0x0000410008088810 */ /* 0x000fc80007ffe0ff */
[----:B--2---:R-:W-:-:S04]  /*0810*/  @!P0 LEA R9, R9, R8, 0x18 ;  /* 0x0000000809098211 */ /* 0x004fc800078ec0ff */
[----:B------:R-:W-:-:S05]  /*0820*/  @!P0 IADD3 R8, PT, PT, R6, R9, RZ ;  /* 0x0000000906088210 */ /* 0x000fca0007ffe0ff */
[----:B---3--:R1:W-:Y:S01]  /*0830*/  @!P0 STS [R8], R7 ;  /* 0x0000000708008388 */ /* 0x0083e20000000800 */
[----:B------:R-:W-:Y:S06]  /*0840*/  BAR.SYNC.DEFER_BLOCKING 0x0 ;  /* 0x0000000000007b1d */ /* 0x000fec0000010000 */
[----:B------:R-:W-:Y:S05]  /*0850*/  @!P1 EXIT ;  /* 0x000000000000994d */ /* 0x000fea0003800000 */
[----:B------:R-:W2:Y:S01]  /*0860*/  S2UR UR4, SR_CgaCtaId ;  /* 0x00000000000479c3 */ /* 0x000ea20000008800 */
[C---:B-1----:R-:W-:Y:S01]  /*0870*/  SHF.L.U32 R2, R10.reuse, 0x5, RZ ;  /* 0x000000050a027819 */ /* 0x042fe200000006ff */
[----:B------:R-:W-:Y:S01]  /*0880*/  UMOV UR6, 0x400 ;  /* 0x0000040000067882 */ /* 0x000fe20000000000 */
[----:B------:R-:W-:Y:S01]  /*0890*/  LOP3.LUT R3, R10, 0xe0, RZ, 0xc0, !PT ;  /* 0x000000e00a037812 */ /* 0x000fe200078ec0ff */
[----:B------:R-:W1:Y:S01]  /*08a0*/  LDCU.64 UR12, c[0x0][0x3a0] ;  /* 0x00007400ff0c77ac */ /* 0x000e620008000a00 */
[----:B------:R-:W-:Y:S02]  /*08b0*/  LOP3.LUT R8, R2, 0x1c00, RZ, 0xc0, !PT ;  /* 0x00001c0002087812 */ /* 0x000fe400078ec0ff */
[----:B------:R-:W-:Y:S01]  /*08c0*/  SHF.R.U32.HI R2, RZ, 0x3, R10 ;  /* 0x00000003ff027819 */ /* 0x000fe2000001160a */
[----:B------:R-:W3:Y:S01]  /*08d0*/  LDCU.64 UR14, c[0x0][0x398] ;  /* 0x00007300ff0e77ac */ /* 0x000ee20008000a00 */
[----:B------:R-:W-:Y:S02]  /*08e0*/  LEA.HI R8, R3, R8, RZ, 0x1f ;  /* 0x0000000803087211 */ /* 0x000fe400078ff8ff */
[----:B------:R-:W-:Y:S01]  /*08f0*/  LEA R3, R11, R2, 0x6 ;  /* 0x000000020b037211 */ /* 0x000fe200078e30ff */
[----:B------:R-:W4:Y:S01]  /*0900*/  LDCU.64 UR16, c[0x0][0x3b0] ;  /* 0x00007600ff1077ac */ /* 0x000f220008000a00 */
[----:B------:R-:W-:-:S02]  /*0910*/  SHF.L.U32 R4, R10, 0x9, RZ ;  /* 0x000000090a047819 */ /* 0x000fc400000006ff */
[----:B------:R-:W-:Y:S01]  /*0920*/  SHF.L.U32 R5, R51, 0x2, RZ ;  /* 0x0000000233057819 */ /* 0x000fe200000006ff */
[----:B------:R-:W0:Y:S01]  /*0930*/  LDCU.64 UR10, c[0x0][0x3a8] ;  /* 0x00007500ff0a77ac */ /* 0x000e220008000a00 */
[----:B------:R-:W-:Y:S02]  /*0940*/  LOP3.LUT R7, R2, 0x2, RZ, 0xc0, !PT ;  /* 0x0000000202077812 */ /* 0x000fe400078ec0ff */
[----:B------:R-:W-:Y:S02]  /*0950*/  SHF.R.S32.HI R2, RZ, 0x1f, R13 ;  /* 0x0000001fff027819 */ /* 0x000fe4000001140d */
[----:B------:R-:W-:Y:S02]  /*0960*/  LOP3.LUT R6, R6, 0x1c, RZ, 0xc0, !PT ;  /* 0x0000001c06067812 */ /* 0x000fe400078ec0ff */
[----:B------:R-:W-:Y:S01]  /*0970*/  IADD3 R11, PT, PT, R3, 0x20, RZ ;  /* 0x00000020030b7810 */ /* 0x000fe20007ffe0ff */
[----:B--2---:R-:W-:Y:S01]  /*0980*/  ULEA UR6, UR4, UR6, 0x18 ;  /* 0x0000000604067291 */ /* 0x004fe2000f8ec0ff */
[----:B------:R-:W-:-:S02]  /*0990*/  LOP3.LUT R5, R5, 0x1e00, R4, 0xf8, !PT ;  /* 0x00001e0005057812 */ /* 0x000fc400078ef804 */
[----:B------:R-:W-:Y:S02]  /*09a0*/  SHF.L.U32 R4, R10, 0x3, RZ ;  /* 0x000000030a047819 */ /* 0x000fe400000006ff */
[-C--:B------:R-:W-:Y:S01]  /*09b0*/  LEA.HI R9, R2, R13.reuse, RZ, 0x5 ;  /* 0x0000000d02097211 */ /* 0x080fe200078f28ff */
[-C--:B------:R-:W-:Y:S01]  /*09c0*/  IMAD R2, R3, R13.reuse, R6 ;  /* 0x0000000d03027224 */ /* 0x080fe200078e0206 */
[----:B------:R-:W-:Y:S01]  /*09d0*/  LOP3.LUT R7, R7, 0x1, R10, 0xf8, !PT ;  /* 0x0000000107077812 */ /* 0x000fe200078ef80a */
[----:B------:R-:W-:Y:S01]  /*09e0*/  IMAD R3, R11, R13, R6 ;  /* 0x0000000d0b037224 */ /* 0x000fe200078e0206 */
[C---:B------:R-:W-:Y:S02]  /*09f0*/  LOP3.LUT R12, R4.reuse, 0x78, RZ, 0xc0, !PT ;  /* 0x00000078040c7812 */ /* 0x040fe400078ec0ff */
[----:B------:R-:W-:Y:S02]  /*0a00*/  LOP3.LUT R13, R4, 0x70, RZ, 0xc0, !PT ;  /* 0x00000070040d7812 */ /* 0x000fe400078ec0ff */
[----:B------:R-:W-:-:S02]  /*0a10*/  SHF.L.U32 R10, R10, 0x1, RZ ;  /* 0x000000010a0a7819 */ /* 0x000fc400000006ff */
[----:B------:R-:W-:Y:S02]  /*0a20*/  SHF.R.S32.HI R9, RZ, 0x5, R9 ;  /* 0x00000005ff097819 */ /* 0x000fe40000011409 */
[----:B------:R-:W-:Y:S02]  /*0a30*/  IADD3 R12, PT, PT, R12, UR6, R5 ;  /* 0x000000060c0c7c10 */ /* 0x000fe4000fffe005 */
[----:B------:R-:W-:Y:S02]  /*0a40*/  LEA R49, R7, R8, 0x4 ;  /* 0x0000000807317211 */ /* 0x000fe400078e20ff */
[----:B------:R-:W-:Y:S02]  /*0a50*/  IADD3 R13, PT, PT, R13, UR6, R8 ;  /* 0x000000060d0d7c10 */ /* 0x000fe4000fffe008 */
[----:B------:R-:W-:Y:S02]  /*0a60*/  LOP3.LUT R14, R10, 0x1e, RZ, 0xe2, !PT ;  /* 0x0000001e0a0e7812 */ /* 0x000fe400078ee2ff */
[----:B01-34-:R-:W-:-:S07]  /*0a70*/  IADD3 R15, PT, PT, -R9, RZ, RZ ;  /* 0x000000ff090f7210 */ /* 0x01bfce0007ffe1ff */
.L_x_7:
[----:B0-----:R-:W0:Y:S02]  /*0a80*/  S2UR UR4, SR_CTAID.Z ;  /* 0x00000000000479c3 */ /* 0x001e240000002700 */
[----:B0-----:R-:W-:-:S04]  /*0a90*/  UIMAD UR8, UR4, UR16, URZ ;  /* 0x00000010040872a4 */ /* 0x001fc8000f8e02ff */
[----:B------:R-:W-:-:S04]  /*0aa0*/  UIMAD UR4, UR11, UR8, URZ ;  /* 0x000000080b0472a4 */ /* 0x000fc8000f8e02ff */
[----:B------:R-:W-:-:S06]  /*0ab0*/  UIMAD.WIDE.U32 UR4, UR4, 0x4, UR14 ;  /* 0x00000004040478a5 */ /* 0x000fcc000f8e000e */
[----:B------:R-:W-:Y:S02]  /*0ac0*/  LEA R44, P0, R2, UR4, 0x2 ;  /* 0x00000004022c7c11 */ /* 0x000fe4000f8010ff */
[----:B------:R-:W-:Y:S02]  /*0ad0*/  LEA R52, P1, R3, UR4, 0x2 ;  /* 0x0000000403347c11 */ /* 0x000fe4000f8210ff */
[----:B------:R-:W-:Y:S02]  /*0ae0*/  IADD3.X R45, PT, PT, RZ, UR5, RZ, P0, !PT ;  /* 0x00000005ff2d7c10 */ /* 0x000fe400087fe4ff */
[----:B------:R-:W-:-:S04]  /*0af0*/  IADD3.X R53, PT, PT, RZ, UR5, RZ, P1, !PT ;  /* 0x00000005ff357c10 */ /* 0x000fc80008ffe4ff */
[----:B------:R-:W2:Y:S04]  /*0b00*/  LDG.E.128.CONSTANT R44, desc[UR36][R44.64] ;  /* 0x000000242c2c7981 */ /* 0x000ea8000c1e9d00 */
[----:B------:R-:W3:Y:S01]  /*0b10*/  LDG.E.128.CONSTANT R52, desc[UR36][R52.64] ;  /* 0x0000002434347981 */ /* 0x000ee2000c1e9d00 */
[----:B------:R-:W0:Y:S01]  /*0b20*/  S2UR UR5, SR_CgaCtaId ;  /* 0x00000000000579c3 */ /* 0x000e220000008800 */
[C---:B------:R-:W-:Y:S01]  /*0b30*/  SHF.L.U32 R48, R51.reuse, 0x2, RZ ;  /* 0x0000000233307819 */ /* 0x040fe200000006ff */
[----:B------:R-:W-:Y:S01]  /*0b40*/  UMOV UR4, 0x400 ;  /* 0x0000040000047882 */ /* 0x000fe20000000000 */
[----:B-1----:R-:W1:Y:S01]  /*0b50*/  S2R R40, SR_TID.X ;  /* 0x0000000000287919 */ /* 0x002e620000002100 */
[----:B------:R-:W-:Y:S01]  /*0b60*/  ISETP.GE.U32.AND P0, PT, R51, R0, PT ;  /* 0x000000003300720c */ /* 0x000fe20003f06070 */
[----:B------:R-:W-:Y:S01]  /*0b70*/  UIADD3 UR7, UPT, UPT, UR4, 0x4100, URZ ;  /* 0x0000410004077890 */ /* 0x000fe2000fffe0ff */
[----:B------:R-:W-:Y:S01]  /*0b80*/  LOP3.LUT R5, R48, 0xf8, RZ, 0xc0, !PT ;  /* 0x000000f830057812 */ /* 0x000fe200078ec0ff */
[----:B-----5:R-:W-:Y:S01]  /*0b90*/  STS [R12], R16 ;  /* 0x000000100c007388 */ /* 0x020fe20000000800 */
[----:B------:R-:W-:Y:S01]  /*0ba0*/  UIMAD UR9, UR17, UR16, URZ ;  /* 0x00000010110972a4 */ /* 0x000fe2000f8e02ff */
[----:B------:R-:W-:Y:S02]  /*0bb0*/  BSSY.RECONVERGENT B0, `(.L_x_3) ;  /* 0x000016b000007945 */ /* 0x000fe40003800200 */
[----:B------:R-:W-:Y:S04]  /*0bc0*/  STS [R12+0x80], R17 ;  /* 0x000080110c007388 */ /* 0x000fe80000000800 */
[----:B------:R-:W-:Y:S04]  /*0bd0*/  STS [R12+0x100], R18 ;  /* 0x000100120c007388 */ /* 0x000fe80000000800 */
[----:B------:R-:W-:Y:S04]  /*0be0*/  STS [R12+0x180], R19 ;  /* 0x000180130c007388 */ /* 0x000fe80000000800 */
[----:B------:R-:W-:Y:S01]  /*0bf0*/  STS [R12+0x40], R20 ;  /* 0x000040140c007388 */ /* 0x000fe20000000800 */
[----:B0-----:R-:W-:-:S02]  /*0c00*/  ULEA UR18, UR5, UR4, 0x18 ;  /* 0x0000000405127291 */ /* 0x001fc4000f8ec0ff */
[----:B------:R-:W-:Y:S01]  /*0c10*/  UIMAD UR4, UR10, UR8, URZ ;  /* 0x000000080a0472a4 */ /* 0x000fe2000f8e02ff */
[----:B------:R-:W-:Y:S01]  /*0c20*/  STS [R12+0xc0], R21 ;  /* 0x0000c0150c007388 */ /* 0x000fe20000000800 */
[----:B------:R-:W-:Y:S02]  /*0c30*/  ULEA UR7, UR5, UR7, 0x18 ;  /* 0x0000000705077291 */ /* 0x000fe4000f8ec0ff */
[----:B------:R-:W-:Y:S01]  /*0c40*/  UIMAD.WIDE.U32 UR4, UR4, 0x4, UR12 ;  /* 0x00000004040478a5 */ /* 0x000fe2000f8e000c */
[----:B------:R-:W-:Y:S01]  /*0c50*/  STS [R12+0x140], R22 ;  /* 0x000140160c007388 */ /* 0x000fe20000000800 */
[----:B-1----:R-:W-:-:S03]  /*0c60*/  LEA R41, R40, R5, 0x4 ;  /* 0x0000000528297211 */ /* 0x002fc600078e20ff */
[----:B------:R-:W-:Y:S04]  /*0c70*/  STS [R12+0x1c0], R23 ;  /* 0x0001c0170c007388 */ /* 0x000fe80000000800 */
[----:B--2---:R-:W-:Y:S04]  /*0c80*/  STS.64 [R41+UR18+0x2080], R44 ;  /* 0x0020802c29007988 */ /* 0x004fe80008000a12 */
[----:B------:R-:W-:Y:S04]  /*0c90*/  STS.64 [R41+UR18+0x2088], R46 ;  /* 0x0020882e29007988 */ /* 0x000fe80008000a12 */
[----:B---3--:R-:W-:Y:S04]  /*0ca0*/  STS.64 [R41+UR18+0x30c0], R52 ;  /* 0x0030c03429007988 */ /* 0x008fe80008000a12 */
[----:B------:R-:W-:Y:S01]  /*0cb0*/  STS.64 [R41+UR18+0x30c8], R54 ;  /* 0x0030c83629007988 */ /* 0x000fe20008000a12 */
[----:B------:R-:W-:Y:S06]  /*0cc0*/  BAR.SYNC.DEFER_BLOCKING 0x0 ;  /* 0x0000000000007b1d */ /* 0x000fec0000010000 */
[----:B------:R-:W-:Y:S04]  /*0cd0*/  LDS.128 R4, [R49+UR6] ;  /* 0x0000000631047984 */ /* 0x000fe80008000c00 */
[----:B------:R-:W0:Y:S04]  /*0ce0*/  LDS.128 R24, [R13+0x2080] ;  /* 0x002080000d187984 */ /* 0x000e280000000c00 */
[----:B------:R-:W-:Y:S04]  /*0cf0*/  LDS.128 R28, [R49+UR6+0x80] ;  /* 0x00008006311c7984 */ /* 0x000fe80008000c00 */
[----:B------:R-:W1:Y:S04]  /*0d00*/  LDS.128 R32, [R13+0x2100] ;  /* 0x002100000d207984 */ /* 0x000e680000000c00 */
[----:B------:R-:W2:Y:S04]  /*0d10*/  LDS.128 R8, [R49+UR6+0x40] ;  /* 0x0000400631087984 */ /* 0x000ea80008000c00 */
[----:B------:R-:W3:Y:S01]  /*0d20*/  LDS.128 R36, [R49+UR6+0xc0] ;  /* 0x0000c00631247984 */ /* 0x000ee20008000c00 */
[C---:B0-----:R-:W-:Y:S01]  /*0d30*/  FFMA R57, R4.reuse, R24, RZ ;  /* 0x0000001804397223 */ /* 0x041fe200000000ff */
[C---:B------:R-:W-:Y:S01]  /*0d40*/  FFMA R42, R4.reuse, R25, RZ ;  /* 0x00000019042a7223 */ /* 0x040fe200000000ff */
[C---:B------:R-:W-:Y:S01]  /*0d50*/  FFMA R67, R4.reuse, R26, RZ ;  /* 0x0000001a04437223 */ /* 0x040fe200000000ff */
[-C--:B------:R-:W-:Y:S01]  /*0d60*/  FFMA R76, R4, R27.reuse, RZ ;  /* 0x0000001b044c7223 */ /* 0x080fe200000000ff */
[----:B------:R-:W-:Y:S01]  /*0d70*/  FFMA R4, R7, R27, RZ ;  /* 0x0000001b07047223 */ /* 0x000fe200000000ff */
[C---:B------:R-:W-:Y:S01]  /*0d80*/  FFMA R74, R5.reuse, R24, RZ ;  /* 0x00000018054a7223 */ /* 0x040fe200000000ff */
[C---:B------:R-:W-:Y:S01]  /*0d90*/  FFMA R68, R5.reuse, R25, RZ ;  /* 0x0000001905447223 */ /* 0x040fe200000000ff */
[C---:B------:R-:W-:Y:S01]  /*0da0*/  FFMA R63, R5.reuse, R26, RZ ;  /* 0x0000001a053f7223 */ /* 0x040fe200000000ff */
[C---:B-1----:R-:W-:Y:S01]  /*0db0*/  FFMA R57, R28.reuse, R32, R57 ;  /* 0x000000201c397223 */ /* 0x042fe20000000039 */
[C---:B------:R-:W-:Y:S01]  /*0dc0*/  FFMA R55, R28.reuse, R33, R42 ;  /* 0x000000211c377223 */ /* 0x040fe2000000002a */
[C---:B------:R-:W-:Y:S01]  /*0dd0*/  FFMA R67, R28.reuse, R34, R67 ;  /* 0x000000221c437223 */ /* 0x040fe20000000043 */
[----:B------:R-:W-:Y:S01]  /*0de0*/  FFMA R76, R28, R35, R76 ;  /* 0x000000231c4c7223 */ /* 0x000fe2000000004c */
[----:B------:R-:W-:Y:S01]  /*0df0*/  FFMA R54, R5, R27, RZ ;  /* 0x0000001b05367223 */ /* 0x000fe200000000ff */
[C---:B------:R-:W-:Y:S01]  /*0e00*/  FFMA R41, R6.reuse, R24, RZ ;  /* 0x0000001806297223 */ /* 0x040fe200000000ff */
[C---:B------:R-:W-:Y:S01]  /*0e10*/  FFMA R44, R6.reuse, R25, RZ ;  /* 0x00000019062c7223 */ /* 0x040fe200000000ff */
[C---:B------:R-:W-:Y:S01]  /*0e20*/  FFMA R43, R6.reuse, R26, RZ ;  /* 0x0000001a062b7223 */ /* 0x040fe200000000ff */
[----:B------:R-:W-:Y:S01]  /*0e30*/  FFMA R28, R31, R35, R4 ;  /* 0x000000231f1c7223 */ /* 0x000fe20000000004 */
[----:B------:R-:W-:Y:S01]  /*0e40*/  FFMA R6, R6, R27, RZ ;  /* 0x0000001b06067223 */ /* 0x000fe200000000ff */
[C---:B------:R-:W-:Y:S01]  /*0e50*/  FFMA R46, R7.reuse, R24, RZ ;  /* 0x00000018072e7223 */ /* 0x040fe200000000ff */
[C---:B------:R-:W-:Y:S01]  /*0e60*/  FFMA R66, R7.reuse, R25, RZ ;  /* 0x0000001907427223 */ /* 0x040fe200000000ff */
[-C--:B------:R-:W-:Y:S01]  /*0e70*/  FFMA R45, R7, R26.reuse, RZ ;  /* 0x0000001a072d7223 */ /* 0x080fe200000000ff */
[C---:B--2---:R-:W-:Y:S01]  /*0e80*/  FFMA R5, R10.reuse, R26, RZ ;  /* 0x0000001a0a057223 */ /* 0x044fe200000000ff */
[----:B------:R-:W-:Y:S01]  /*0e90*/  FFMA R4, R10, R27, RZ ;  /* 0x0000001b0a047223 */ /* 0x000fe200000000ff */
[C---:B------:R-:W-:Y:S01]  /*0ea0*/  FFMA R74, R29.reuse, R32, R74 ;  /* 0x000000201d4a7223 */ /* 0x040fe2000000004a */
[C---:B------:R-:W-:Y:S01]  /*0eb0*/  FFMA R68, R29.reuse, R33, R68 ;  /* 0x000000211d447223 */ /* 0x040fe20000000044 */
[C---:B------:R-:W-:Y:S01]  /*0ec0*/  FFMA R63, R29.reuse, R34, R63 ;  /* 0x000000221d3f7223 */ /* 0x040fe2000000003f */
[----:B------:R-:W-:Y:S01]  /*0ed0*/  FFMA R54, R29, R35, R54 ;  /* 0x000000231d367223 */ /* 0x000fe20000000036 */
[C---:B------:R-:W-:Y:S01]  /*0ee0*/  FFMA R41, R30.reuse, R32, R41 ;  /* 0x000000201e297223 */ /* 0x040fe20000000029 */
[CC--:B------:R-:W-:Y:S01]  /*0ef0*/  FFMA R42, R30.reuse, R33.reuse, R44 ;  /* 0x000000211e2a7223 */ /* 0x0c0fe2000000002c */
[C---:B------:R-:W-:Y:S01]  /*0f00*/  FFMA R43, R30.reuse, R34, R43 ;  /* 0x000000221e2b7223 */ /* 0x040fe2000000002b */
[C---:B------:R-:W-:Y:S01]  /*0f10*/  FFMA R46, R31.reuse, R32, R46 ;  /* 0x000000201f2e7223 */ /* 0x040fe2000000002e */
[C---:B------:R-:W-:Y:S01]  /*0f20*/  FFMA R66, R31.reuse, R33, R66 ;  /* 0x000000211f427223 */ /* 0x040fe20000000042 */
[----:B------:R-:W-:Y:S01]  /*0f30*/  FFMA R45, R31, R34, R45 ;  /* 0x000000221f2d7223 */ /* 0x000fe2000000002d */
[----:B------:R-:W-:Y:S01]  /*0f40*/  FFMA R30, R30, R35, R6 ;  /* 0x000000231e1e7223 */ /* 0x000fe20000000006 */
[-C--:B------:R-:W-:Y:S01]  /*0f50*/  FFMA R31, R8, R24.reuse, RZ ;  /* 0x00000018081f7223 */ /* 0x080fe200000000ff */
[-C--:B------:R-:W-:Y:S01]  /*0f60*/  FFMA R52, R9, R24.reuse, RZ ;  /* 0x0000001809347223 */ /* 0x080fe200000000ff */
[-C--:B------:R-:W-:Y:S01]  /*0f70*/  FFMA R65, R10, R24.reuse, RZ ;  /* 0x000000180a417223 */ /* 0x080fe200000000ff */
[----:B------:R-:W-:Y:S01]  /*0f80*/  FFMA R58, R11, R24, RZ ;  /* 0x000000180b3a7223 */ /* 0x000fe200000000ff */
[-C--:B------:R-:W-:Y:S01]  /*0f90*/  FFMA R60, R8, R25.reuse, RZ ;  /* 0x00000019083c7223 */ /* 0x080fe200000000ff */
[-C--:B------:R-:W-:Y:S01]  /*0fa0*/  FFMA R62, R9, R25.reuse, RZ ;  /* 0x00000019093e7223 */ /* 0x080fe200000000ff */
[-C--:B------:R-:W-:Y:S01]  /*0fb0*/  FFMA R72, R10, R25.reuse, RZ ;  /* 0x000000190a487223 */ /* 0x080fe200000000ff */
[----:B------:R-:W-:Y:S01]  /*0fc0*/  FFMA R56, R11, R25, RZ ;  /* 0x000000190b387223 */ /* 0x000fe200000000ff */
[CC--:B------:R-:W-:Y:S01]  /*0fd0*/  FFMA R29, R8.reuse, R26.reuse, RZ ;  /* 0x0000001a081d7223 */ /* 0x0c0fe200000000ff */
[-C--:B------:R-:W-:Y:S01]  /*0fe0*/  FFMA R59, R9, R26.reuse, RZ ;  /* 0x0000001a093b7223 */ /* 0x080fe200000000ff */
[----:B------:R-:W-:Y:S01]  /*0ff0*/  FFMA R61, R11, R26, RZ ;  /* 0x0000001a0b3d7223 */ /* 0x000fe200000000ff */
[-C--:B------:R-:W-:Y:S01]  /*1000*/  FFMA R44, R8, R27.reuse, RZ ;  /* 0x0000001b082c7223 */ /* 0x080fe200000000ff */
[-C--:B------:R-:W-:Y:S01]  /*1010*/  FFMA R64, R9, R27.reuse, RZ ;  /* 0x0000001b09407223 */ /* 0x080fe200000000ff */
[----:B------:R-:W-:Y:S01]  /*1020*/  FFMA R50, R11, R27, RZ ;  /* 0x0000001b0b327223 */ /* 0x000fe200000000ff */
[C---:B---3--:R-:W-:Y:S01]  /*1030*/  FFMA R70, R38.reuse, R34, R5 ;  /* 0x0000002226467223 */ /* 0x048fe20000000005 */
[----:B------:R-:W-:Y:S01]  /*1040*/  FFMA R69, R38, R35, R4 ;  /* 0x0000002326457223 */ /* 0x000fe20000000004 */
[----:B------:R-:W-:Y:S01]  /*1050*/  LDS.128 R24, [R49+UR6+0x100] ;  /* 0x0001000631187984 */ /* 0x000fe20008000c00 */
[C---:B------:R-:W-:Y:S01]  /*1060*/  FFMA R31, R36.reuse, R32, R31 ;  /* 0x00000020241f7223 */ /* 0x040fe2000000001f */
[C---:B------:R-:W-:Y:S01]  /*1070*/  FFMA R29, R36.reuse, R34, R29 ;  /* 0x00000022241d7223 */ /* 0x040fe2000000001d */
[C---:B------:R-:W-:Y:S01]  /*1080*/  FFMA R60, R36.reuse, R33, R60 ;  /* 0x00000021243c7223 */ /* 0x040fe2000000003c */
[----:B------:R-:W0:Y:S01]  /*1090*/  LDS.128 R8, [R13+0x2180] ;  /* 0x002180000d087984 */ /* 0x000e220000000c00 */
[----:B------:R-:W-:Y:S01]  /*10a0*/  FFMA R44, R36, R35, R44 ;  /* 0x00000023242c7223 */ /* 0x000fe2000000002c */
[C---:B------:R-:W-:Y:S01]  /*10b0*/  FFMA R52, R37.reuse, R32, R52 ;  /* 0x0000002025347223 */ /* 0x040fe20000000034 */
[C---:B------:R-:W-:Y:S01]  /*10c0*/  FFMA R62, R37.reuse, R33, R62 ;  /* 0x00000021253e7223 */ /* 0x040fe2000000003e */
[----:B------:R-:W1:Y:S01]  /*10d0*/  LDS.128 R4, [R49+UR6+0x140] ;  /* 0x0001400631047984 */ /* 0x000e620008000c00 */
[C---:B------:R-:W-:Y:S01]  /*10e0*/  FFMA R59, R37.reuse, R34, R59 ;  /* 0x00000022253b7223 */ /* 0x040fe2000000003b */
[----:B------:R-:W-:Y:S01]  /*10f0*/  FFMA R64, R37, R35, R64 ;  /* 0x0000002325407223 */ /* 0x000fe20000000040 */
[CC--:B------:R-:W-:Y:S01]  /*1100*/  FFMA R65, R38.reuse, R32.reuse, R65 ;  /* 0x0000002026417223 */ /* 0x0c0fe20000000041 */
[-C--:B------:R-:W-:Y:S01]  /*1110*/  FFMA R72, R38, R33.reuse, R72 ;  /* 0x0000002126487223 */ /* 0x080fe20000000048 */
[C---:B------:R-:W-:Y:S01]  /*1120*/  FFMA R58, R39.reuse, R32, R58 ;  /* 0x00000020273a7223 */ /* 0x040fe2000000003a */
[C---:B------:R-:W-:Y:S01]  /*1130*/  FFMA R56, R39.reuse, R33, R56 ;  /* 0x0000002127387223 */ /* 0x040fe20000000038 */
[C---:B------:R-:W-:Y:S01]  /*1140*/  FFMA R61, R39.reuse, R34, R61 ;  /* 0x00000022273d7223 */ /* 0x040fe2000000003d */
[----:B------:R-:W-:-:S02]  /*1150*/  FFMA R50, R39, R35, R50 ;  /* 0x0000002327327223 */ /* 0x000fc40000000032 */
[----:B------:R-:W-:Y:S01]  /*1160*/  LDS.128 R32, [R49+UR6+0x1c0] ;  /* 0x0001c00631207984 */ /* 0x000fe20008000c00 */
[C---:B0-----:R-:W-:Y:S01]  /*1170*/  FFMA R57, R24.reuse, R8, R57 ;  /* 0x0000000818397223 */ /* 0x041fe20000000039 */
[C---:B------:R-:W-:Y:S01]  /*1180*/  FFMA R55, R24.reuse, R9, R55 ;  /* 0x0000000918377223 */ /* 0x040fe20000000037 */
[C---:B------:R-:W-:Y:S01]  /*1190*/  FFMA R67, R24.reuse, R10, R67 ;  /* 0x0000000a18437223 */ /* 0x040fe20000000043 */
[----:B------:R-:W-:Y:S01]  /*11a0*/  FFMA R47, R24, R11, R76 ;  /* 0x0000000b182f7223 */ /* 0x000fe2000000004c */
[C---:B------:R-:W-:Y:S01]  /*11b0*/  FFMA R36, R25.reuse, R8, R74 ;  /* 0x0000000819247223 */ /* 0x040fe2000000004a */
        /* <DEDUP_REMOVED lines=11> */
[C---:B-1----:R-:W-:Y:S01]  /*1270*/  FFMA R39, R4.reuse, R8, R31 ;  /* 0x0000000804277223 */ /* 0x042fe2000000001f */
[C---:B------:R-:W-:Y:S01]  /*1280*/  FFMA R37, R4.reuse, R10, R29 ;  /* 0x0000000a04257223 */ /* 0x040fe2000000001d */
[----:B------:R-:W-:Y:S01]  /*1290*/  LDS.128 R24, [R49+UR6+0x180] ;  /* 0x0001800631187984 */ /* 0x000fe20008000c00 */
[C---:B------:R-:W-:Y:S01]  /*12a0*/  FFMA R60, R4.reuse, R9, R60 ;  /* 0x00000009043c7223 */ /* 0x040fe2000000003c */
[----:B------:R-:W-:Y:S01]  /*12b0*/  FFMA R44, R4, R11, R44 ;  /* 0x0000000b042c7223 */ /* 0x000fe2000000002c */
[C---:B------:R-:W-:Y:S01]  /*12c0*/  FFMA R52, R5.reuse, R8, R52 ;  /* 0x0000000805347223 */ /* 0x040fe20000000034 */
[----:B------:R-:W0:Y:S01]  /*12d0*/  LDS.128 R28, [R13+0x2200] ;  /* 0x002200000d1c7984 */ /* 0x000e220000000c00 */
        /* <DEDUP_REMOVED lines=11> */
[----:B------:R-:W-:Y:S04]  /*1390*/  LDS.64 R8, [R13+0x2290] ;  /* 0x002290000d087984 */ /* 0x000fe80000000a00 */
[----:B------:R-:W1:Y:S01]  /*13a0*/  LDS.64 R10, [R49+UR6+0x250] ;  /* 0x00025006310a7984 */ /* 0x000e620008000a00 */
        /* <DEDUP_REMOVED lines=28> */
[----:B------:R-:W0:Y:S01]  /*1570*/  LDS.64 R32, [R13+0x2288] ;  /* 0x002288000d207984 */ /* 0x000e220000000a00 */
[C---:B------:R-:W-:Y:S01]  /*1580*/  FFMA R58, R35.reuse, R28, R58 ;  /* 0x0000001c233a7223 */ /* 0x040fe2000000003a */
[C---:B------:R-:W-:Y:S01]  /*1590*/  FFMA R56, R35.reuse, R29, R56 ;  /* 0x0000001d23387223 */ /* 0x040fe20000000038 */
[----:B-1----:R-:W-:Y:S01]  /*15a0*/  FFMA R27, R10, R8, R27 ;  /* 0x000000080a1b7223 */ /* 0x002fe2000000001b */
[----:B------:R-:W1:Y:S01]  /*15b0*/  LDS.64 R6, [R49+UR6+0x208] ;  /* 0x0002080631067984 */ /* 0x000e620008000a00 */
[C---:B------:R-:W-:Y:S01]  /*15c0*/  FFMA R61, R35.reuse, R30, R61 ;  /* 0x0000001e233d7223 */ /* 0x040fe2000000003d */
[----:B------:R-:W-:-:S02]  /*15d0*/  FFMA R50, R35, R31, R50 ;  /* 0x0000001f23327223 */ /* 0x000fc40000000032 */
[----:B------:R-:W2:Y:S01]  /*15e0*/  LDS.64 R64, [R49+UR6+0x210] ;  /* 0x0002100631407984 */ /* 0x000ea20008000a00 */
[C---:B------:R-:W-:Y:S01]  /*15f0*/  FFMA R61, R11.reuse, R8, R61 ;  /* 0x000000080b3d7223 */ /* 0x040fe2000000003d */
[C---:B------:R-:W-:Y:S02]  /*1600*/  FFMA R50, R11.reuse, R9, R50 ;  /* 0x000000090b327223 */ /* 0x040fe40000000032 */
[----:B------:R-:W3:Y:S04]  /*1610*/  LDS.64 R4, [R49+UR6+0x248] ;  /* 0x0002480631047984 */ /* 0x000ee80008000a00 */
[----:B------:R-:W-:Y:S01]  /*1620*/  LDS.64 R30, [R49+UR6+0x2d0] ;  /* 0x0002d006311e7984 */ /* 0x000fe20008000a00 */
[CC--:B0-----:R-:W-:Y:S01]  /*1630*/  FFMA R25, R10.reuse, R32.reuse, R25 ;  /* 0x000000200a197223 */ /* 0x0c1fe20000000019 */
[C---:B------:R-:W-:Y:S01]  /*1640*/  FFMA R26, R10.reuse, R33, R26 ;  /* 0x000000210a1a7223 */ /* 0x040fe2000000001a */
[----:B------:R-:W-:Y:S01]  /*1650*/  FFMA R10, R10, R9, R34 ;  /* 0x000000090a0a7223 */ /* 0x000fe20000000022 */
[-C--:B------:R-:W-:Y:S01]  /*1660*/  FFMA R58, R11, R32.reuse, R58 ;  /* 0x000000200b3a7223 */ /* 0x080fe2000000003a */
[C---:B-1----:R-:W-:Y:S01]  /*1670*/  FFMA R57, R6.reuse, R32, R57 ;  /* 0x0000002006397223 */ /* 0x042fe20000000039 */
[C---:B------:R-:W-:Y:S01]  /*1680*/  FFMA R55, R6.reuse, R33, R55 ;  /* 0x0000002106377223 */ /* 0x040fe20000000037 */
[C---:B------:R-:W-:Y:S01]  /*1690*/  FFMA R67, R6.reuse, R8, R67 ;  /* 0x0000000806437223 */ /* 0x040fe20000000043 */
[----:B------:R-:W-:Y:S01]  /*16a0*/  FFMA R47, R6, R9, R47 ;  /* 0x00000009062f7223 */ /* 0x000fe2000000002f */
[C---:B------:R-:W-:Y:S01]  /*16b0*/  FFMA R36, R7.reuse, R32, R36 ;  /* 0x0000002007247223 */ /* 0x040fe20000000024 */
[C---:B------:R-:W-:Y:S01]  /*16c0*/  FFMA R68, R7.reuse, R33, R68 ;  /* 0x0000002107447223 */ /* 0x040fe20000000044 */
[C---:B------:R-:W-:Y:S01]  /*16d0*/  FFMA R63, R7.reuse, R8, R63 ;  /* 0x00000008073f7223 */ /* 0x040fe2000000003f */
[----:B------:R-:W-:Y:S01]  /*16e0*/  FFMA R54, R7, R9, R54 ;  /* 0x0000000907367223 */ /* 0x000fe20000000036 */
[C---:B--2---:R-:W-:Y:S01]  /*16f0*/  FFMA R41, R64.reuse, R32, R41 ;  /* 0x0000002040297223 */ /* 0x044fe20000000029 */
[CC--:B------:R-:W-:Y:S01]  /*1700*/  FFMA R42, R64.reuse, R33.reuse, R42 ;  /* 0x00000021402a7223 */ /* 0x0c0fe2000000002a */
[----:B------:R-:W-:Y:S01]  /*1710*/  FFMA R43, R64, R8, R43 ;  /* 0x00000008402b7223 */ /* 0x000fe2000000002b */
[C---:B---3--:R-:W-:Y:S01]  /*1720*/  FFMA R39, R4.reuse, R32, R39 ;  /* 0x0000002004277223 */ /* 0x048fe20000000027 */
[C---:B------:R-:W-:Y:S01]  /*1730*/  FFMA R60, R4.reuse, R33, R60 ;  /* 0x00000021043c7223 */ /* 0x040fe2000000003c */
[C---:B------:R-:W-:Y:S01]  /*1740*/  FFMA R29, R4.reuse, R8, R37 ;  /* 0x00000008041d7223 */ /* 0x040fe20000000025 */
[----:B------:R-:W-:Y:S01]  /*1750*/  FFMA R44, R4, R9, R44 ;  /* 0x00000009042c7223 */ /* 0x000fe2000000002c */
[C---:B------:R-:W-:Y:S01]  /*1760*/  FFMA R28, R5.reuse, R32, R52 ;  /* 0x00000020051c7223 */ /* 0x040fe20000000034 */
[C---:B------:R-:W-:Y:S01]  /*1770*/  FFMA R62, R5.reuse, R33, R62 ;  /* 0x00000021053e7223 */ /* 0x040fe2000000003e */
[C---:B------:R-:W-:Y:S01]  /*1780*/  FFMA R59, R5.reuse, R8, R59 ;  /* 0x00000008053b7223 */ /* 0x040fe2000000003b */
[-C--:B------:R-:W-:Y:S01]  /*1790*/  FFMA R24, R5, R9.reuse, R24 ;  /* 0x0000000905187223 */ /* 0x080fe20000000018 */
[----:B------:R-:W-:Y:S01]  /*17a0*/  FFMA R64, R64, R9, R53 ;  /* 0x0000000940407223 */ /* 0x000fe20000000035 */
[C---:B------:R-:W-:Y:S01]  /*17b0*/  FFMA R46, R65.reuse, R32, R46 ;  /* 0x00000020412e7223 */ /* 0x040fe2000000002e */
[-C--:B------:R-:W-:Y:S01]  /*17c0*/  FFMA R66, R65, R33.reuse, R66 ;  /* 0x0000002141427223 */ /* 0x080fe20000000042 */
[----:B------:R-:W-:Y:S01]  /*17d0*/  LDS.64 R6, [R49+UR6+0x288] ;  /* 0x0002880631067984 */ /* 0x000fe20008000a00 */
[----:B------:R-:W-:Y:S01]  /*17e0*/  FFMA R56, R11, R33, R56 ;  /* 0x000000210b387223 */ /* 0x000fe20000000038 */
[C---:B------:R-:W-:Y:S01]  /*17f0*/  FFMA R45, R65.reuse, R8, R45 ;  /* 0x00000008412d7223 */ /* 0x040fe2000000002d */
[----:B------:R-:W-:Y:S01]  /*1800*/  FFMA R38, R65, R9, R38 ;  /* 0x0000000941267223 */ /* 0x000fe20000000026 */
[----:B------:R-:W0:Y:S04]  /*1810*/  LDS.64 R34, [R13+0x2308] ;  /* 0x002308000d227984 */ /* 0x000e280000000a00 */
[----:B------:R-:W1:Y:S04]  /*1820*/  LDS.64 R4, [R13+0x2310] ;  /* 0x002310000d047984 */ /* 0x000e680000000a00 */
[----:B------:R-:W2:Y:S04]  /*1830*/  LDS.64 R52, [R49+UR6+0x290] ;  /* 0x0002900631347984 */ /* 0x000ea80008000a00 */
[----:B------:R-:W3:Y:S01]  /*1840*/  LDS.64 R32, [R49+UR6+0x2c8] ;  /* 0x0002c80631207984 */ /* 0x000ee20008000a00 */
[CC--:B0-----:R-:W-:Y:S01]  /*1850*/  FFMA R57, R6.reuse, R34.reuse, R57 ;  /* 0x0000002206397223 */ /* 0x0c1fe20000000039 */
[CC--:B------:R-:W-:Y:S01]  /*1860*/  FFMA R55, R6.reuse, R35.reuse, R55 ;  /* 0x0000002306377223 */ /* 0x0c0fe20000000037 */
[C---:B------:R-:W-:Y:S01]  /*1870*/  FFMA R36, R7.reuse, R34, R36 ;  /* 0x0000002207247223 */ /* 0x040fe20000000024 */
[C---:B------:R-:W-:Y:S01]  /*1880*/  FFMA R37, R7.reuse, R35, R68 ;  /* 0x0000002307257223 */ /* 0x040fe20000000044 */
[CC--:B-1----:R-:W-:Y:S01]  /*1890*/  FFMA R67, R6.reuse, R4.reuse, R67 ;  /* 0x0000000406437223 */ /* 0x0c2fe20000000043 */
[-C--:B------:R-:W-:Y:S01]  /*18a0*/  FFMA R47, R6, R5.reuse, R47 ;  /* 0x00000005062f7223 */ /* 0x080fe2000000002f */
[C---:B------:R-:W-:Y:S01]  /*18b0*/  FFMA R63, R7.reuse, R4, R63 ;  /* 0x00000004073f7223 */ /* 0x040fe2000000003f */
[----:B------:R-:W-:Y:S01]  /*18c0*/  FFMA R54, R7, R5, R54 ;  /* 0x0000000507367223 */ /* 0x000fe20000000036 */
[C---:B--2---:R-:W-:Y:S01]  /*18d0*/  FFMA R41, R52.reuse, R34, R41 ;  /* 0x0000002234297223 */ /* 0x044fe20000000029 */
[CC--:B------:R-:W-:Y:S01]  /*18e0*/  FFMA R42, R52.reuse, R35.reuse, R42 ;  /* 0x00000023342a7223 */ /* 0x0c0fe2000000002a */
[----:B------:R-:W-:Y:S01]  /*18f0*/  FFMA R43, R52, R4, R43 ;  /* 0x00000004342b7223 */ /* 0x000fe2000000002b */
[C---:B------:R-:W-:Y:S01]  /*1900*/  FFMA R46, R53.reuse, R34, R46 ;  /* 0x00000022352e7223 */ /* 0x040fe2000000002e */
[C---:B------:R-:W-:Y:S01]  /*1910*/  FFMA R66, R53.reuse, R35, R66 ;  /* 0x0000002335427223 */ /* 0x040fe20000000042 */
[C---:B------:R-:W-:Y:S01]  /*1920*/  FFMA R9, R53.reuse, R4, R45 ;  /* 0x0000000435097223 */ /* 0x040fe2000000002d */
[----:B------:R-:W-:Y:S01]  /*1930*/  FFMA R38, R53, R5, R38 ;  /* 0x0000000535267223 */ /* 0x000fe20000000026 */
[C---:B---3--:R-:W-:Y:S01]  /*1940*/  FFMA R39, R32.reuse, R34, R39 ;  /* 0x0000002220277223 */ /* 0x048fe20000000027 */
[CC--:B------:R-:W-:Y:S01]  /*1950*/  FFMA R6, R32.reuse, R35.reuse, R60 ;  /* 0x0000002320067223 */ /* 0x0c0fe2000000003c */
[----:B------:R-:W-:Y:S01]  /*1960*/  FFMA R7, R32, R4, R29 ;  /* 0x0000000420077223 */ /* 0x000fe2000000001d */
[C---:B------:R-:W-:Y:S01]  /*1970*/  FFMA R25, R30.reuse, R34, R25 ;  /* 0x000000221e197223 */ /* 0x040fe20000000019 */
[C---:B------:R-:W-:Y:S01]  /*1980*/  FFMA R26, R30.reuse, R35, R26 ;  /* 0x000000231e1a7223 */ /* 0x040fe2000000001a */
[-C--:B------:R-:W-:Y:S01]  /*1990*/  FFMA R27, R30, R4.reuse, R27 ;  /* 0x000000041e1b7223 */ /* 0x080fe2000000001b */
[-C--:B------:R-:W-:Y:S01]  /*19a0*/  FFMA R52, R52, R5.reuse, R64 ;  /* 0x0000000534347223 */ /* 0x080fe20000000040 */
[-C--:B------:R-:W-:Y:S01]  /*19b0*/  FFMA R32, R32, R5.reuse, R44 ;  /* 0x0000000520207223 */ /* 0x080fe2000000002c */
[----:B------:R-:W-:Y:S01]  /*19c0*/  FFMA R30, R30, R5, R10 ;  /* 0x000000051e1e7223 */ /* 0x000fe2000000000a */
[----:B------:R-:W-:Y:S01]  /*19d0*/  FFMA R53, R31, R4, R61 ;  /* 0x000000041f357223 */ /* 0x000fe2000000003d */
[C---:B------:R-:W-:Y:S01]  /*19e0*/  FFMA R8, R33.reuse, R34, R28 ;  /* 0x0000002221087223 */ /* 0x040fe2000000001c */
[----:B------:R-:W-:Y:S01]  /*19f0*/  LDS.64 R44, [R49+UR6+0x308] ;  /* 0x00030806312c7984 */ /* 0x000fe20008000a00 */
[----:B------:R-:W-:Y:S01]  /*1a00*/  FFMA R59, R33, R4, R59 ;  /* 0x00000004213b7223 */ /* 0x000fe2000000003b */
[----:B------:R-:W-:Y:S01]  /*1a10*/  FFMA R58, R31, R34, R58 ;  /* 0x000000221f3a7223 */ /* 0x000fe2000000003a */
[C---:B------:R-:W-:Y:S01]  /*1a20*/  FFMA R62, R33.reuse, R35, R62 ;  /* 0x00000023213e7223 */ /* 0x040fe2000000003e */
[----:B------:R-:W0:Y:S01]  /*1a30*/  LDS.64 R10, [R13+0x2390] ;  /* 0x002390000d0a7984 */ /* 0x000e220000000a00 */
[----:B------:R-:W-:Y:S01]  /*1a40*/  FFMA R24, R33, R5, R24 ;  /* 0x0000000521187223 */ /* 0x000fe20000000018 */
[C---:B------:R-:W-:Y:S01]  /*1a50*/  FFMA R56, R31.reuse, R35, R56 ;  /* 0x000000231f387223 */ /* 0x040fe20000000038 */
[----:B------:R-:W-:Y:S01]  /*1a60*/  FFMA R50, R31, R5, R50 ;  /* 0x000000051f327223 */ /* 0x000fe20000000032 */
[----:B------:R-:W1:Y:S04]  /*1a70*/  LDS.64 R68, [R49+UR6+0x310] ;  /* 0x0003100631447984 */ /* 0x000e680008000a00 */
[----:B------:R-:W2:Y:S04]  /*1a80*/  LDS.64 R64, [R49+UR6+0x348] ;  /* 0x0003480631407984 */ /* 0x000ea80008000a00 */
[----:B------:R-:W3:Y:S04]  /*1a90*/  LDS.64 R60, [R49+UR6+0x350] ;  /* 0x00035006313c7984 */ /* 0x000ee80008000a00 */
[----:B------:R-:W4:Y:S01]  /*1aa0*/  LDS.64 R28, [R13+0x2388] ;  /* 0x002388000d1c7984 */ /* 0x000f220000000a00 */
[CC--:B0-----:R-:W-:Y:S01]  /*1ab0*/  FFMA R67, R44.reuse, R10.reuse, R67 ;  /* 0x0000000a2c437223 */ /* 0x0c1fe20000000043 */
[-C--:B------:R-:W-:Y:S01]  /*1ac0*/  FFMA R63, R45, R10.reuse, R63 ;  /* 0x0000000a2d3f7223 */ /* 0x080fe2000000003f */
[-C--:B------:R-:W-:Y:S01]  /*1ad0*/  FFMA R35, R44, R11.reuse, R47 ;  /* 0x0000000b2c237223 */ /* 0x080fe2000000002f */
[-C--:B-1----:R-:W-:Y:S01]  /*1ae0*/  FFMA R43, R68, R10.reuse, R43 ;  /* 0x0000000a442b7223 */ /* 0x082fe2000000002b */
[CC--:B------:R-:W-:Y:S01]  /*1af0*/  FFMA R9, R69.reuse, R10.reuse, R9 ;  /* 0x0000000a45097223 */ /* 0x0c0fe20000000009 */
[-C--:B------:R-:W-:Y:S01]  /*1b00*/  FFMA R4, R69, R11.reuse, R38 ;  /* 0x0000000b45047223 */ /* 0x080fe20000000026 */
[-C--:B--2---:R-:W-:Y:S01]  /*1b10*/  FFMA R7, R64, R10.reuse, R7 ;  /* 0x0000000a40077223 */ /* 0x084fe20000000007 */
[CC--:B------:R-:W-:Y:S01]  /*1b20*/  FFMA R59, R65.reuse, R10.reuse, R59 ;  /* 0x0000000a413b7223 */ /* 0x0c0fe2000000003b */
[-C--:B------:R-:W-:Y:S01]  /*1b30*/  FFMA R24, R65, R11.reuse, R24 ;  /* 0x0000000b41187223 */ /* 0x080fe20000000018 */
[-C--:B---3--:R-:W-:Y:S01]  /*1b40*/  FFMA R27, R60, R10.reuse, R27 ;  /* 0x0000000a3c1b7223 */ /* 0x088fe2000000001b */
[C---:B------:R-:W-:Y:S01]  /*1b50*/  FFMA R53, R61.reuse, R10, R53 ;  /* 0x0000000a3d357223 */ /* 0x040fe20000000035 */
[----:B------:R-:W-:Y:S01]  /*1b60*/  SHF.R.U32.HI R10, RZ, 0x3, R40 ;  /* 0x00000003ff0a7819 */ /* 0x000fe20000011628 */
[----:B------:R-:W-:Y:S01]  /*1b70*/  FFMA R50, R61, R11, R50 ;  /* 0x0000000b3d327223 */ /* 0x000fe20000000032 */
[CC--:B----4-:R-:W-:Y:S01]  /*1b80*/  FFMA R33, R44.reuse, R28.reuse, R57 ;  /* 0x0000001c2c217223 */ /* 0x0d0fe20000000039 */
[-C--:B------:R-:W-:Y:S01]  /*1b90*/  FFMA R34, R44, R29.reuse, R55 ;  /* 0x0000001d2c227223 */ /* 0x080fe20000000037 */
[-C--:B------:R-:W-:Y:S01]  /*1ba0*/  FFMA R36, R45, R28.reuse, R36 ;  /* 0x0000001c2d247223 */ /* 0x080fe20000000024 */
[-C--:B------:R-:W-:Y:S01]  /*1bb0*/  FFMA R41, R68, R28.reuse, R41 ;  /* 0x0000001c44297223 */ /* 0x080fe20000000029 */
[-C--:B------:R-:W-:Y:S01]  /*1bc0*/  FFMA R44, R69, R28.reuse, R46 ;  /* 0x0000001c452c7223 */ /* 0x080fe2000000002e */
[-C--:B------:R-:W-:Y:S01]  /*1bd0*/  FFMA R5, R64, R28.reuse, R39 ;  /* 0x0000001c40057223 */ /* 0x080fe20000000027 */
[-C--:B------:R-:W-:Y:S01]  /*1be0*/  FFMA R8, R65, R28.reuse, R8 ;  /* 0x0000001c41087223 */ /* 0x080fe20000000008 */
[-C--:B------:R-:W-:Y:S01]  /*1bf0*/  FFMA R25, R60, R28.reuse, R25 ;  /* 0x0000001c3c197223 */ /* 0x080fe20000000019 */
[----:B------:R-:W-:Y:S01]  /*1c00*/  FFMA R58, R61, R28, R58 ;  /* 0x0000001c3d3a7223 */ /* 0x000fe2000000003a */
[----:B------:R-:W-:Y:S01]  /*1c10*/  SHF.L.U32 R28, R40, 0x1, RZ ;  /* 0x00000001281c7819 */ /* 0x000fe200000006ff */
[CC--:B------:R-:W-:Y:S01]  /*1c20*/  FFMA R37, R45.reuse, R29.reuse, R37 ;  /* 0x0000001d2d257223 */ /* 0x0c0fe20000000025 */
[-C--:B------:R-:W-:Y:S01]  /*1c30*/  FFMA R42, R68, R29.reuse, R42 ;  /* 0x0000001d442a7223 */ /* 0x080fe2000000002a */
[-C--:B------:R-:W-:Y:S01]  /*1c40*/  FFMA R6, R64, R29.reuse, R6 ;  /* 0x0000001d40067223 */ /* 0x080fe20000000006 */
[----:B------:R-:W-:Y:S01]  /*1c50*/  FFMA R26, R60, R29, R26 ;  /* 0x0000001d3c1a7223 */ /* 0x000fe2000000001a */
[----:B------:R-:W-:Y:S01]  /*1c60*/  LOP3.LUT R57, R10, 0x2, RZ, 0xc0, !PT ;  /* 0x000000020a397812 */ /* 0x000fe200078ec0ff */
[-C--:B------:R-:W-:Y:S01]  /*1c70*/  FFMA R45, R45, R11.reuse, R54 ;  /* 0x0000000b2d2d7223 */ /* 0x080fe20000000036 */
[-C--:B------:R-:W-:Y:S01]  /*1c80*/  FFMA R68, R68, R11.reuse, R52 ;  /* 0x0000000b44447223 */ /* 0x080fe20000000034 */
[-C--:B------:R-:W-:Y:S01]  /*1c90*/  FFMA R64, R64, R11.reuse, R32 ;  /* 0x0000000b40407223 */ /* 0x080fe20000000020 */
[----:B------:R-:W-:Y:S01]  /*1ca0*/  FFMA R60, R60, R11, R30 ;  /* 0x0000000b3c3c7223 */ /* 0x000fe2000000001e */
[----:B------:R-:W-:Y:S01]  /*1cb0*/  SHF.L.U32 R10, R40, 0x1, RZ ;  /* 0x00000001280a7819 */ /* 0x000fe200000006ff */
[-C--:B------:R-:W-:Y:S01]  /*1cc0*/  FFMA R66, R69, R29.reuse, R66 ;  /* 0x0000001d45427223 */ /* 0x080fe20000000042 */
[----:B------:R-:W-:Y:S01]  /*1cd0*/  LOP3.LUT R11, R28, 0x1c, RZ, 0xc0, !PT ;  /* 0x0000001c1c0b7812 */ /* 0x000fe200078ec0ff */
[-C--:B------:R-:W-:Y:S01]  /*1ce0*/  FFMA R62, R65, R29.reuse, R62 ;  /* 0x0000001d413e7223 */ /* 0x080fe2000000003e */
[----:B------:R-:W-:Y:S01]  /*1cf0*/  FFMA R56, R61, R29, R56 ;  /* 0x0000001d3d387223 */ /* 0x000fe20000000038 */
[----:B------:R-:W-:Y:S01]  /*1d00*/  LDS.64 R38, [R49+UR6+0x388] ;  /* 0x0003880631267984 */ /* 0x000fe20008000a00 */
[----:B------:R-:W-:-:S02]  /*1d10*/  LOP3.LUT R10, R10, 0x1e, RZ, 0xc0, !PT ;  /* 0x0000001e0a0a7812 */ /* 0x000fc400078ec0ff */
[--C-:B------:R-:W-:Y:S01]  /*1d20*/  LOP3.LUT R32, R11, 0xe0, R40.reuse, 0xf8, !PT ;  /* 0x000000e00b207812 */ /* 0x100fe200078ef828 */
[----:B------:R-:W0:Y:S01]  /*1d30*/  LDS.64 R28, [R13+0x2408] ;  /* 0x002408000d1c7984 */ /* 0x000e220000000a00 */
[--C-:B------:R-:W-:Y:S02]  /*1d40*/  LOP3.LUT R57, R57, 0x1, R40.reuse, 0xf8, !PT ;  /* 0x0000000139397812 */ /* 0x100fe400078ef828 */
[----:B------:R-:W-:Y:S01]  /*1d50*/  SHF.R.U32.HI R40, RZ, 0x2, R40 ;  /* 0x00000002ff287819 */ /* 0x000fe20000011628 */
[----:B------:R-:W1:Y:S01]  /*1d60*/  LDS.64 R46, [R49+UR6+0x390] ;  /* 0x00039006312e7984 */ /* 0x000e620008000a00 */
[----:B------:R-:W-:Y:S02]  /*1d70*/  LEA R52, R51, R10, 0x8 ;  /* 0x0000000a33347211 */ /* 0x000fe400078e40ff */
[----:B------:R-:W-:Y:S01]  /*1d80*/  LOP3.LUT R55, R40, 0x30, RZ, 0xc0, !PT ;  /* 0x0000003028377812 */ /* 0x000fe200078ec0ff */
[----:B------:R-:W2:Y:S01]  /*1d90*/  LDS.64 R30, [R13+0x2410] ;  /* 0x002410000d1e7984 */ /* 0x000ea20000000a00 */
[----:B------:R-:W-:-:S02]  /*1da0*/  LEA R32, R57, R32, 0x4 ;  /* 0x0000002039207211 */ /* 0x000fc400078e20ff */
[----:B------:R-:W-:Y:S01]  /*1db0*/  IADD3 R52, PT, PT, R52, R55, RZ ;  /* 0x0000003734347210 */ /* 0x000fe20007ffe0ff */
[----:B------:R-:W3:Y:S01]  /*1dc0*/  LDS.64 R10, [R49+UR6+0x3c8] ;  /* 0x0003c806310a7984 */ /* 0x000ee20008000a00 */
[----:B------:R-:W-:Y:S02]  /*1dd0*/  LEA R57, R57, R32, 0xa ;  /* 0x0000002039397211 */ /* 0x000fe400078e50ff */
[----:B------:R-:W-:Y:S01]  /*1de0*/  LEA R52, R52, UR18, 0x2 ;  /* 0x0000001234347c11 */ /* 0x000fe2000f8e10ff */
[----:B------:R-:W4:Y:S01]  /*1df0*/  LDS.64 R54, [R49+UR6+0x3d0] ;  /* 0x0003d00631367984 */ /* 0x000f220008000a00 */
[----:B------:R-:W-:Y:S01]  /*1e00*/  LEA R57, R57, UR18, 0x2 ;  /* 0x0000001239397c11 */ /* 0x000fe2000f8e10ff */
[CC--:B0-----:R-:W-:Y:S01]  /*1e10*/  FFMA R32, R38.reuse, R28.reuse, R33 ;  /* 0x0000001c26207223 */ /* 0x0c1fe20000000021 */
[-C--:B------:R-:W-:Y:S01]  /*1e20*/  FFMA R33, R38, R29.reuse, R34 ;  /* 0x0000001d26217223 */ /* 0x080fe20000000022 */
[CC--:B------:R-:W-:Y:S01]  /*1e30*/  FFMA R36, R39.reuse, R28.reuse, R36 ;  /* 0x0000001c27247223 */ /* 0x0c0fe20000000024 */
[-C--:B------:R-:W-:Y:S01]  /*1e40*/  FFMA R37, R39, R29.reuse, R37 ;  /* 0x0000001d27257223 */ /* 0x080fe20000000025 */
[CC--:B-1----:R-:W-:Y:S01]  /*1e50*/  FFMA R40, R46.reuse, R28.reuse, R41 ;  /* 0x0000001c2e287223 */ /* 0x0c2fe20000000029 */
[----:B------:R-:W-:Y:S01]  /*1e60*/  FFMA R41, R46, R29, R42 ;  /* 0x0000001d2e297223 */ /* 0x000fe2000000002a */
[----:B------:R-:W-:Y:S01]  /*1e70*/  FFMA R44, R47, R28, R44 ;  /* 0x0000001c2f2c7223 */ /* 0x000fe2000000002c */
[CC--:B--2---:R-:W-:Y:S01]  /*1e80*/  FFMA R34, R38.reuse, R30.reuse, R67 ;  /* 0x0000001e26227223 */ /* 0x0c4fe20000000043 */
[-C--:B------:R-:W-:Y:S01]  /*1e90*/  FFMA R35, R38, R31.reuse, R35 ;  /* 0x0000001f26237223 */ /* 0x080fe20000000023 */
[----:B------:R-:W-:Y:S01]  /*1ea0*/  BAR.SYNC.DEFER_BLOCKING 0x0 ;  /* 0x0000000000007b1d */ /* 0x000fe20000010000 */
[CC--:B------:R-:W-:Y:S01]  /*1eb0*/  FFMA R38, R39.reuse, R30.reuse, R63 ;  /* 0x0000001e27267223 */ /* 0x0c0fe2000000003f */
[CC--:B------:R-:W-:Y:S01]  /*1ec0*/  FFMA R42, R46.reuse, R30.reuse, R43 ;  /* 0x0000001e2e2a7223 */ /* 0x0c0fe2000000002b */
[-C--:B------:R-:W-:Y:S01]  /*1ed0*/  FFMA R39, R39, R31.reuse, R45 ;  /* 0x0000001f27277223 */ /* 0x080fe2000000002d */
[----:B------:R-:W-:Y:S01]  /*1ee0*/  FFMA R43, R46, R31, R68 ;  /* 0x0000001f2e2b7223 */ /* 0x000fe20000000044 */
[C---:B------:R-:W-:Y:S01]  /*1ef0*/  FFMA R45, R47.reuse, R29, R66 ;  /* 0x0000001d2f2d7223 */ /* 0x040fe20000000042 */
[C---:B------:R-:W-:Y:S01]  /*1f00*/  FFMA R46, R47.reuse, R30, R9 ;  /* 0x0000001e2f2e7223 */ /* 0x040fe20000000009 */
        /* <DEDUP_REMOVED lines=8> */
[----:B------:R-:W-:Y:S01]  /*1f90*/  FFMA R11, R11, R31, R24 ;  /* 0x0000001f0b0b7223 */ /* 0x000fe20000000018 */
[C---:B----4-:R-:W-:Y:S01]  /*1fa0*/  FFMA R24, R54.reuse, R28, R25 ;  /* 0x0000001c36187223 */ /* 0x050fe20000000019 */
[C---:B------:R-:W-:Y:S01]  /*1fb0*/  FFMA R25, R54.reuse, R29, R26 ;  /* 0x0000001d36197223 */ /* 0x040fe2000000001a */
[C---:B------:R-:W-:Y:S01]  /*1fc0*/  FFMA R26, R54.reuse, R30, R27 ;  /* 0x0000001e361a7223 */ /* 0x040fe2000000001b */
[----:B------:R-:W-:Y:S01]  /*1fd0*/  FFMA R27, R54, R31, R60 ;  /* 0x0000001f361b7223 */ /* 0x000fe2000000003c */
[C---:B------:R-:W-:Y:S01]  /*1fe0*/  FFMA R28, R55.reuse, R28, R58 ;  /* 0x0000001c371c7223 */ /* 0x040fe2000000003a */
[C---:B------:R-:W-:Y:S01]  /*1ff0*/  FFMA R29, R55.reuse, R29, R56 ;  /* 0x0000001d371d7223 */ /* 0x040fe20000000038 */
[C---:B------:R-:W-:Y:S01]  /*2000*/  FFMA R30, R55.reuse, R30, R53 ;  /* 0x0000001e371e7223 */ /* 0x040fe20000000035 */
[----:B------:R-:W-:Y:S01]  /*2010*/  FFMA R31, R55, R31, R50 ;  /* 0x0000001f371f7223 */ /* 0x000fe20000000032 */
[----:B------:R0:W-:Y:S04]  /*2020*/  STS.128 [R57], R32 ;  /* 0x0000002039007388 */ /* 0x0001e80000000c00 */
[----:B------:R0:W-:Y:S04]  /*2030*/  STS.128 [R57+0x400], R36 ;  /* 0x0004002439007388 */ /* 0x0001e80000000c00 */
[----:B------:R0:W-:Y:S04]  /*2040*/  STS.128 [R57+0x800], R40 ;  /* 0x0008002839007388 */ /* 0x0001e80000000c00 */
[----:B------:R0:W-:Y:S01]  /*2050*/  STS.128 [R57+0xc00], R44 ;  /* 0x000c002c39007388 */ /* 0x0001e20000000c00 */
[----:B------:R-:W-:Y:S06]  /*2060*/  BAR.SYNC.DEFER_BLOCKING 0x0 ;  /* 0x0000000000007b1d */ /* 0x000fec0000010000 */
[----:B------:R-:W-:Y:S05]  /*2070*/  @P0 BRA `(.L_x_4) ;  /* 0x0000000000780947 */ /* 0x000fea0003800000 */
[----:B0-----:R-:W-:Y:S04]  /*2080*/  LDS.64 R44, [R52] ;  /* 0x00000000342c7984 */ /* 0x001fe80000000a00 */
[----:B------:R-:W0:Y:S04]  /*2090*/  LDS.64 R46, [R52+0x200] ;  /* 0x00020000342e7984 */ /* 0x000e280000000a00 */
[----:B------:R-:W-:Y:S04]  /*20a0*/  LDS.64 R42, [R52+0x100] ;  /* 0x00010000342a7984 */ /* 0x000fe80000000a00 */
[----:B------:R-:W1:Y:S04]  /*20b0*/  LDS.64 R40, [R52+0x300] ;  /* 0x0003000034287984 */ /* 0x000e680000000a00 */
[----:B------:R-:W2:Y:S04]  /*20c0*/  LDS R50, [R48+UR7] ;  /* 0x0000000730327984 */ /* 0x000ea80008000800 */
[----:B------:R-:W-:Y:S04]  /*20d0*/  LDS.64 R38, [R52+0x80] ;  /* 0x0000800034267984 */ /* 0x000fe80000000a00 */
[----:B------:R-:W3:Y:S04]  /*20e0*/  LDS.64 R36, [R52+0x280] ;  /* 0x0002800034247984 */ /* 0x000ee80000000a00 */
[----:B------:R-:W-:Y:S04]  /*20f0*/  LDS.64 R32, [R52+0x180] ;  /* 0x0001800034207984 */ /* 0x000fe80000000a00 */
[----:B------:R-:W4:Y:S01]  /*2100*/  LDS.64 R34, [R52+0x380] ;  /* 0x0003800034227984 */ /* 0x000f220000000a00 */
[----:B0-----:R-:W-:Y:S01]  /*2110*/  FADD R53, R44, R46 ;  /* 0x0000002e2c357221 */ /* 0x001fe20000000000 */
[----:B------:R-:W-:Y:S01]  /*2120*/  FADD R44, R45, R47 ;  /* 0x0000002f2d2c7221 */ /* 0x000fe20000000000 */
[----:B-1----:R-:W-:Y:S01]  /*2130*/  FADD R43, R43, R41 ;  /* 0x000000292b2b7221 */ /* 0x002fe20000000000 */
[----:B------:R-:W-:Y:S01]  /*2140*/  FADD R40, R42, R40 ;  /* 0x000000282a287221 */ /* 0x000fe20000000000 */
[----:B--2---:R-:W-:-:S02]  /*2150*/  IMAD R41, R50, UR9, RZ ;  /* 0x0000000932297c24 */ /* 0x004fc4000f8e02ff */
[----:B------:R-:W-:Y:S01]  /*2160*/  FADD R45, R43, R44 ;  /* 0x0000002c2b2d7221 */ /* 0x000fe20000000000 */
[----:B------:R-:W-:Y:S01]  /*2170*/  FADD R53, R40, R53 ;  /* 0x0000003528357221 */ /* 0x000fe20000000000 */
[----:B---3--:R-:W-:Y:S01]  /*2180*/  FADD R43, R38, R36 ;  /* 0x00000024262b7221 */ /* 0x008fe20000000000 */
[----:B------:R-:W-:Y:S01]  /*2190*/  IADD3 R38, P0, PT, R41, R14, RZ ;  /* 0x0000000e29267210 */ /* 0x000fe20007f1e0ff */
[----:B------:R-:W-:-:S03]  /*21a0*/  FADD R36, R39, R37 ;  /* 0x0000002527247221 */ /* 0x000fc60000000000 */
[----:B------:R-:W-:Y:S01]  /*21b0*/  LEA.HI.X.SX32 R41, R41, RZ, 0x1, P0 ;  /* 0x000000ff29297211 */ /* 0x000fe200000f0eff */
[----:B----4-:R-:W-:Y:S01]  /*21c0*/  FADD R34, R32, R34 ;  /* 0x0000002220227221 */ /* 0x010fe20000000000 */
[----:B------:R-:W-:Y:S01]  /*21d0*/  FADD R33, R33, R35 ;  /* 0x0000002321217221 */ /* 0x000fe20000000000 */
[----:B------:R-:W-:Y:S02]  /*21e0*/  LEA R32, P0, R38, UR4, 0x2 ;  /* 0x0000000426207c11 */ /* 0x000fe4000f8010ff */
[----:B------:R-:W-:Y:S01]  /*21f0*/  FADD R34, R34, R43 ;  /* 0x0000002b22227221 */ /* 0x000fe20000000000 */
[----:B------:R-:W-:Y:S01]  /*2200*/  FADD R36, R33, R36 ;  /* 0x0000002421247221 */ /* 0x000fe20000000000 */
[----:B------:R-:W-:Y:S02]  /*2210*/  LEA.HI.X R33, R38, UR5, R41, 0x2, P0 ;  /* 0x0000000526217c11 */ /* 0x000fe400080f1429 */
[----:B------:R-:W-:Y:S01]  /*2220*/  FADD R53, R34, R53 ;  /* 0x0000003522357221 */ /* 0x000fe20000000000 */
[----:B------:R-:W-:-:S04]  /*2230*/  FADD R45, R36, R45 ;  /* 0x0000002d242d7221 */ /* 0x000fc80000000000 */
[----:B------:R1:W-:Y:S04]  /*2240*/  REDG.E.ADD.F32.FTZ.RN.STRONG.GPU desc[UR36][R32.64], R53 ;  /* 0x00000035200079a6 */ /* 0x0003e8000c12f324 */
[----:B------:R1:W-:Y:S02]  /*2250*/  REDG.E.ADD.F32.FTZ.RN.STRONG.GPU desc[UR36][R32.64+0x4], R45 ;  /* 0x0000042d200079a6 */ /* 0x0003e4000c12f324 */
.L_x_4:
[----:B------:R-:W-:Y:S05]  /*2260*/  BSYNC.RECONVERGENT B0 ;  /* 0x0000000000007941 */ /* 0x000fea0003800200 */
.L_x_3:
[----:B------:R-:W-:Y:S01]  /*2270*/  BAR.SYNC.DEFER_BLOCKING 0x0 ;  /* 0x0000000000007b1d */ /* 0x000fe20000010000 */
[----:B01----:R-:W-:Y:S02]  /*2280*/  IADD3 R33, PT, PT, R51, 0x10, RZ ;  /* 0x0000001033217810 */ /* 0x003fe40007ffe0ff */
[----:B------:R-:W-:Y:S02]  /*2290*/  IADD3 R15, PT, PT, R15, 0x1, RZ ;  /* 0x000000010f0f7810 */ /* 0x000fe40007ffe0ff */
[----:B------:R-:W-:Y:S01]  /*22a0*/  ISETP.GE.U32.AND P0, PT, R33, R0, PT ;  /* 0x000000002100720c */ /* 0x000fe20003f06070 */
[----:B------:R-:W-:Y:S01]  /*22b0*/  BSSY.RECONVERGENT B0, `(.L_x_5) ;  /* 0x0000026000007945 */ /* 0x000fe20003800200 */
[----:B------:R-:W-:Y:S01]  /*22c0*/  ISETP.NE.AND P1, PT, R15, RZ, PT ;  /* 0x000000ff0f00720c */ /* 0x000fe20003f25270 */
[----:B------:R0:W-:Y:S04]  /*22d0*/  STS.128 [R57], R4 ;  /* 0x0000000439007388 */ /* 0x0001e80000000c00 */
[----:B------:R0:W-:Y:S04]  /*22e0*/  STS.128 [R57+0x400], R8 ;  /* 0x0004000839007388 */ /* 0x0001e80000000c00 */
[----:B------:R0:W-:Y:S04]  /*22f0*/  STS.128 [R57+0x800], R24 ;  /* 0x0008001839007388 */ /* 0x0001e80000000c00 */
[----:B------:R0:W-:Y:S01]  /*2300*/  STS.128 [R57+0xc00], R28 ;  /* 0x000c001c39007388 */ /* 0x0001e20000000c00 */
[----:B------:R-:W-:Y:S06]  /*2310*/  BAR.SYNC.DEFER_BLOCKING 0x0 ;  /* 0x0000000000007b1d */ /* 0x000fec0000010000 */
[----:B------:R-:W-:Y:S05]  /*2320*/  @P0 BRA `(.L_x_6) ;  /* 0x0000000000780947 */ /* 0x000fea0003800000 */
[----:B0-----:R-:W-:Y:S04]  /*2330*/  LDS.64 R8, [R52+0x100] ;  /* 0x0001000034087984 */ /* 0x001fe80000000a00 */
[----:B------:R-:W0:Y:S04]  /*2340*/  LDS.64 R28, [R52+0x300] ;  /* 0x00030000341c7984 */ /* 0x000e280000000a00 */
[----:B------:R-:W-:Y:S04]  /*2350*/  LDS.64 R4, [R52] ;  /* 0x0000000034047984 */ /* 0x000fe80000000a00 */
[----:B------:R-:W1:Y:S04]  /*2360*/  LDS.64 R24, [R52+0x200] ;  /* 0x0002000034187984 */ /* 0x000e680000000a00 */
[----:B------:R-:W2:Y:S04]  /*2370*/  LDS R48, [R48+UR7+0x40] ;  /* 0x0000400730307984 */ /* 0x000ea80008000800 */
        /* <DEDUP_REMOVED lines=10> */
[----:B------:R-:W-:Y:S02]  /*2420*/  FADD R29, R29, R4 ;  /* 0x000000041d1d7221 */ /* 0x000fe40000000000 */
[----:B------:R-:W-:Y:S01]  /*2430*/  IADD3 R24, P0, PT, R5, R14, RZ ;  /* 0x0000000e05187210 */ /* 0x000fe20007f1e0ff */
[----:B---3--:R-:W-:Y:S01]  /*2440*/  FADD R9, R6, R26 ;  /* 0x0000001a06097221 */ /* 0x008fe20000000000 */
[----:B------:R-:W-:Y:S02]  /*2450*/  FADD R6, R7, R27 ;  /* 0x0000001b07067221 */ /* 0x000fe40000000000 */
[----:B------:R-:W-:Y:S02]  /*2460*/  LEA.HI.X.SX32 R5, R5, RZ, 0x1, P0 ;  /* 0x000000ff05057211 */ /* 0x000fe400000f0eff */
[----:B------:R-:W-:Y:S01]  /*2470*/  LEA R4, P0, R24, UR4, 0x2 ;  /* 0x0000000418047c11 */ /* 0x000fe2000f8010ff */
[----:B----4-:R-:W-:Y:S01]  /*2480*/  FADD R10, R10, R30 ;  /* 0x0000001e0a0a7221 */ /* 0x010fe20000000000 */
[----:B------:R-:W-:-:S02]  /*2490*/  FADD R11, R11, R31 ;  /* 0x0000001f0b0b7221 */ /* 0x000fc40000000000 */
[----:B------:R-:W-:Y:S01]  /*24a0*/  LEA.HI.X R5, R24, UR5, R5, 0x2, P0 ;  /* 0x0000000518057c11 */ /* 0x000fe200080f1405 */
[----:B------:R-:W-:Y:S01]  /*24b0*/  FADD R9, R10, R9 ;  /* 0x000000090a097221 */ /* 0x000fe20000000000 */
[----:B------:R-:W-:-:S03]  /*24c0*/  FADD R6, R11, R6 ;  /* 0x000000060b067221 */ /* 0x000fc60000000000 */
[----:B------:R-:W-:Y:S01]  /*24d0*/  FADD R9, R9, R8 ;  /* 0x0000000809097221 */ /* 0x000fe20000000000 */
[----:B------:R-:W-:-:S04]  /*24e0*/  FADD R29, R6, R29 ;  /* 0x0000001d061d7221 */ /* 0x000fc80000000000 */
[----:B------:R1:W-:Y:S04]  /*24f0*/  REDG.E.ADD.F32.FTZ.RN.STRONG.GPU desc[UR36][R4.64], R9 ;  /* 0x00000009040079a6 */ /* 0x0003e8000c12f324 */
[----:B------:R1:W-:Y:S02]  /*2500*/  REDG.E.ADD.F32.FTZ.RN.STRONG.GPU desc[UR36][R4.64+0x4], R29 ;  /* 0x0000041d040079a6 */ /* 0x0003e4000c12f324 */
.L_x_6:
[----:B------:R-:W-:Y:S05]  /*2510*/  BSYNC.RECONVERGENT B0 ;  /* 0x0000000000007941 */ /* 0x000fea0003800200 */
.L_x_5:
[----:B------:R-:W-:Y:S01]  /*2520*/  BAR.SYNC.DEFER_BLOCKING 0x0 ;  /* 0x0000000000007b1d */ /* 0x000fe20000010000 */
[----:B------:R-:W-:Y:S02]  /*2530*/  IADD3 R14, PT, PT, R14, 0x20, RZ ;  /* 0x000000200e0e7810 */ /* 0x000fe40007ffe0ff */
[----:B------:R-:W-:Y:S02]  /*2540*/  IADD3 R3, PT, PT, R3, 0x20, RZ ;  /* 0x0000002003037810 */ /* 0x000fe40007ffe0ff */
[----:B------:R-:W-:Y:S01]  /*2550*/  IADD3 R2, PT, PT, R2, 0x20, RZ ;  /* 0x0000002002027810 */ /* 0x000fe20007ffe0ff */
[----:B------:R-:W-:Y:S06]  /*2560*/  @P1 BRA `(.L_x_7) ;  /* 0xffffffe400441947 */ /* 0x000fec000383ffff */
[----:B------:R-:W-:Y:S05]  /*2570*/  EXIT ;  /* 0x000000000000794d */ /* 0x000fea0003800000 */
.L_x_8:
[----:B------:R-:W-:-:S00]  /*2580*/  BRA `(.L_x_8) ;  /* 0xfffffffc00fc7947 */ /* 0x000fc0000383ffff */
[----:B------:R-:W-:-:S00]  /*2590*/  NOP ;  /* 0x0000000000007918 */ /* 0x000fc00000000000 */
        /* <DEDUP_REMOVED lines=14> */
.L_x_9:


//--------------------- .nv.global.init           --------------------------
	.section	.nv.global.init,"aw",@progbits
.nv.global.init:
	.type		$str,@object
	.size		$str,($str$4 - $str)
$str:
        /*0000*/ 	.byte	0x62, 0x6c, 0x6f, 0x63, 0x6b, 0x44, 0x69, 0x6d, 0x2e, 0x78, 0x20, 0x25, 0x20, 0x33, 0x32, 0x20
        /*0010*/ 	.byte	0x3d, 0x3d, 0x20, 0x30, 0x00
	.type		$str$4,@object
	.size		$str$4,($str$2 - $str$4)
$str$4:
        /*0015*/ 	.byte	0x4b, 0x20, 0x25, 0x20, 0x54, 0x48, 0x52, 0x45, 0x41, 0x44, 0x5f, 0x53, 0x49, 0x5a, 0x45, 0x5f
        /*0025*/ 	.byte	0x4b, 0x20, 0x3d, 0x3d, 0x20, 0x30, 0x00
	.type		$str$2,@object
	.size		$str$2,($str$1 - $str$2)
$str$2:
        /*002c*/ 	.byte	0x42, 0x4c, 0x4f, 0x43, 0x4b, 0x5f, 0x53, 0x49, 0x5a, 0x45, 0x5f, 0x4b, 0x20, 0x25, 0x20, 0x42
        /*003c*/ 	.byte	0x4c, 0x4f, 0x43, 0x4b, 0x5f, 0x57, 0x3d, 0x3d, 0x30, 0x00
	.type		$str$1,@object
	.size		$str$1,(__unnamed_1 - $str$1)
$str$1:
        /*0046*/ 	.byte	0x2f, 0x74, 0x6d, 0x70, 0x2f, 0x73, 0x61, 0x73, 0x73, 0x5f, 0x63, 0x75, 0x5f, 0x61, 0x75, 0x36
        /*0056*/ 	.byte	0x73, 0x35, 0x63, 0x71, 0x36, 0x2f, 0x6b, 0x2e, 0x63, 0x75, 0x00
	.type		__unnamed_1,@object
	.size		__unnamed_1,(.L_0 - __unnamed_1)
__unnamed_1:
        /*0061*/ 	.byte	0x76, 0x6f, 0x69, 0x64, 0x20, 0x42, 0x41, 0x54, 0x43, 0x48, 0x5f, 0x42, 0x4c, 0x4f, 0x43, 0x4b
        /*0071*/ 	.byte	0x5f, 0x53, 0x50, 0x41, 0x52, 0x53, 0x45, 0x5f, 0x4d, 0x41, 0x54, 0x4d, 0x55, 0x4c, 0x5f, 0x43
        /*0081*/ 	.byte	0x4f, 0x4e, 0x44, 0x45, 0x4e, 0x53, 0x45, 0x5f, 0x44, 0x49, 0x4d, 0x5f, 0x4d, 0x28, 0x66, 0x6c
        /*0091*/ 	.byte	0x6f, 0x61, 0x74, 0x20, 0x2a, 0x2c, 0x20, 0x69, 0x6e, 0x74, 0x20, 0x2a, 0x2c, 0x20, 0x69, 0x6e
        /*00a1*/ 	.byte	0x74, 0x20, 0x2a, 0x2c, 0x20, 0x66, 0x6c, 0x6f, 0x61, 0x74, 0x20, 0x2a, 0x2c, 0x20, 0x66, 0x6c
        /*00b1*/ 	.byte	0x6f, 0x61, 0x74, 0x20, 0x2a, 0x2c, 0x20, 0x69, 0x6e, 0x74, 0x2c, 0x20, 0x69, 0x6e, 0x74, 0x2c
        /*00c1*/ 	.byte	0x20, 0x69, 0x6e, 0x74, 0x2c, 0x20, 0x69, 0x6e, 0x74, 0x2c, 0x20, 0x69, 0x6e, 0x74, 0x2c, 0x20
        /*00d1*/ 	.byte	0x69, 0x6e, 0x74, 0x29, 0x00
.L_0:


//--------------------- .nv.shared._Z40BATCH_BLOCK_SPARSE_MATMUL_CONDENSE_DIM_MPfPiS0_S_S_iiiiii --------------------------
	.section	.nv.shared._Z40BATCH_BLOCK_SPARSE_MATMUL_CONDENSE_DIM_MPfPiS0_S_S_iiiiii,"aw",@nobits
	.sectionflags	@""
	.align	4
.nv.shared._Z40BATCH_BLOCK_SPARSE_MATMUL_CONDENSE_DIM_MPfPiS0_S_S_iiiiii:
	.zero		17792


//--------------------- .nv.shared.reserved.0     --------------------------
	.section	.nv.shared.reserved.0,"aw",@nobits
	.weak		__nv_reservedSMEM_offset_0_alias
	.size		__nv_reservedSMEM_offset_0_alias, 0, 64
	.other		__nv_reservedSMEM_offset_0_alias,@"STO_CUDA_RESERVED_SHARED STV_DEFAULT"
__nv_reservedSMEM_offset_0_alias:
	.zero		0
	.zero		64


//--------------------- .nv.constant0._Z40BATCH_BLOCK_SPARSE_MATMUL_CONDENSE_DIM_MPfPiS0_S_S_iiiiii --------------------------
	.section	.nv.constant0._Z40BATCH_BLOCK_SPARSE_MATMUL_CONDENSE_DIM_MPfPiS0_S_S_iiiiii,"a",@progbits
	.sectionflags	@""
	.align	4
.nv.constant0._Z40BATCH_BLOCK_SPARSE_MATMUL_CONDENSE_DIM_MPfPiS0_S_S_iiiiii:
	.zero		960


//--------------------- SYMBOLS --------------------------

	.type		.nv.reservedSmem.offset0,@object
	.size		.nv.reservedSmem.offset0,0x4
	.type		.nv.reservedSmem.cap,@object
	.size		.nv.reservedSmem.cap,0x4
	.type		__assertfail,@function
